//
// Generated by NVIDIA NVVM Compiler
//
// Compiler Build ID: CL-36424714
// Cuda compilation tools, release 13.0, V13.0.88
// Based on NVVM 20.0.0
//

.version 9.0
.target sm_100
.address_size 64

	// .globl	_Z25baseline_w8a8_gemm_kernelPKaS0_PffPKfiiib

.visible .entry _Z25baseline_w8a8_gemm_kernelPKaS0_PffPKfiiib(
	.param .u64 .ptr .align 1 _Z25baseline_w8a8_gemm_kernelPKaS0_PffPKfiiib_param_0,
	.param .u64 .ptr .align 1 _Z25baseline_w8a8_gemm_kernelPKaS0_PffPKfiiib_param_1,
	.param .u64 .ptr .align 1 _Z25baseline_w8a8_gemm_kernelPKaS0_PffPKfiiib_param_2,
	.param .f32 _Z25baseline_w8a8_gemm_kernelPKaS0_PffPKfiiib_param_3,
	.param .u64 .ptr .align 1 _Z25baseline_w8a8_gemm_kernelPKaS0_PffPKfiiib_param_4,
	.param .u32 _Z25baseline_w8a8_gemm_kernelPKaS0_PffPKfiiib_param_5,
	.param .u32 _Z25baseline_w8a8_gemm_kernelPKaS0_PffPKfiiib_param_6,
	.param .u32 _Z25baseline_w8a8_gemm_kernelPKaS0_PffPKfiiib_param_7,
	.param .u8 _Z25baseline_w8a8_gemm_kernelPKaS0_PffPKfiiib_param_8
)
{
	.reg .pred 	%p<14>;
	.reg .b16 	%rs<62>;
	.reg .b32 	%r<177>;
	.reg .b32 	%f<13>;
	.reg .b64 	%rd<45>;

	ld.param.u64 	%rd11, [_Z25baseline_w8a8_gemm_kernelPKaS0_PffPKfiiib_param_0];
	ld.param.u64 	%rd12, [_Z25baseline_w8a8_gemm_kernelPKaS0_PffPKfiiib_param_1];
	ld.param.u64 	%rd13, [_Z25baseline_w8a8_gemm_kernelPKaS0_PffPKfiiib_param_4];
	ld.param.u32 	%r40, [_Z25baseline_w8a8_gemm_kernelPKaS0_PffPKfiiib_param_5];
	ld.param.u32 	%r38, [_Z25baseline_w8a8_gemm_kernelPKaS0_PffPKfiiib_param_6];
	ld.param.u32 	%r39, [_Z25baseline_w8a8_gemm_kernelPKaS0_PffPKfiiib_param_7];
	ld.param.s8 	%rs1, [_Z25baseline_w8a8_gemm_kernelPKaS0_PffPKfiiib_param_8];
	cvta.to.global.u64 	%rd1, %rd12;
	cvta.to.global.u64 	%rd2, %rd11;
	cvta.to.global.u64 	%rd3, %rd13;
	mov.u32 	%r41, %ctaid.y;
	mov.u32 	%r42, %ntid.y;
	mov.u32 	%r43, %tid.y;
	mad.lo.s32 	%r1, %r41, %r42, %r43;
	mov.u32 	%r44, %ctaid.x;
	mov.u32 	%r45, %ntid.x;
	mov.u32 	%r46, %tid.x;
	mad.lo.s32 	%r2, %r44, %r45, %r46;
	setp.ge.s32 	%p1, %r1, %r40;
	setp.ge.s32 	%p2, %r2, %r39;
	or.pred  	%p3, %p1, %p2;
	@%p3 bra 	$L__BB0_19;
	setp.lt.s32 	%p4, %r38, 1;
	mov.f32 	%f11, 0f00000000;
	@%p4 bra 	$L__BB0_15;
	mul.lo.s32 	%r3, %r38, %r1;
	mul.lo.s32 	%r4, %r38, %r2;
	and.b32  	%r5, %r38, 15;
	setp.lt.u32 	%p5, %r38, 16;
	mov.b32 	%r168, 0;
	mov.u32 	%r176, %r168;
	@%p5 bra 	$L__BB0_5;
	and.b32  	%r168, %r38, 2147483632;
	neg.s32 	%r162, %r168;
	cvt.u64.u32 	%rd14, %r3;
	add.s64 	%rd15, %rd14, %rd2;
	add.s64 	%rd43, %rd15, 7;
	mov.b32 	%r176, 0;
	mov.u32 	%r161, %r4;
$L__BB0_4:
	.pragma "nounroll";
	cvt.s64.s32 	%rd16, %r161;
	add.s64 	%rd17, %rd1, %rd16;
	ld.global.nc.u8 	%rs2, [%rd17+3];
	cvt.u32.u8 	%r50, %rs2;
	ld.global.nc.u8 	%rs3, [%rd17+2];
	cvt.u32.u8 	%r51, %rs3;
	prmt.b32 	%r52, %r51, %r50, 0x3340U;
	ld.global.nc.u8 	%rs4, [%rd17+1];
	cvt.u32.u8 	%r53, %rs4;
	ld.global.nc.u8 	%rs5, [%rd17];
	cvt.u32.u8 	%r54, %rs5;
	prmt.b32 	%r55, %r54, %r53, 0x3340U;
	prmt.b32 	%r56, %r55, %r52, 0x5410U;
	ld.global.nc.u8 	%rs6, [%rd43+-4];
	cvt.u32.u8 	%r57, %rs6;
	ld.global.nc.u8 	%rs7, [%rd43+-5];
	cvt.u32.u8 	%r58, %rs7;
	prmt.b32 	%r59, %r58, %r57, 0x3340U;
	ld.global.nc.u8 	%rs8, [%rd43+-6];
	cvt.u32.u8 	%r60, %rs8;
	ld.global.nc.u8 	%rs9, [%rd43+-7];
	cvt.u32.u8 	%r61, %rs9;
	prmt.b32 	%r62, %r61, %r60, 0x3340U;
	prmt.b32 	%r63, %r62, %r59, 0x5410U;
	dp4a.s32.s32 	%r64, %r56, %r63, %r176;
	ld.global.nc.u8 	%rs10, [%rd17+7];
	cvt.u32.u8 	%r65, %rs10;
	ld.global.nc.u8 	%rs11, [%rd17+6];
	cvt.u32.u8 	%r66, %rs11;
	prmt.b32 	%r67, %r66, %r65, 0x3340U;
	ld.global.nc.u8 	%rs12, [%rd17+5];
	cvt.u32.u8 	%r68, %rs12;
	ld.global.nc.u8 	%rs13, [%rd17+4];
	cvt.u32.u8 	%r69, %rs13;
	prmt.b32 	%r70, %r69, %r68, 0x3340U;
	prmt.b32 	%r71, %r70, %r67, 0x5410U;
	ld.global.nc.u8 	%rs14, [%rd43];
	cvt.u32.u8 	%r72, %rs14;
	ld.global.nc.u8 	%rs15, [%rd43+-1];
	cvt.u32.u8 	%r73, %rs15;
	prmt.b32 	%r74, %r73, %r72, 0x3340U;
	ld.global.nc.u8 	%rs16, [%rd43+-2];
	cvt.u32.u8 	%r75, %rs16;
	ld.global.nc.u8 	%rs17, [%rd43+-3];
	cvt.u32.u8 	%r76, %rs17;
	prmt.b32 	%r77, %r76, %r75, 0x3340U;
	prmt.b32 	%r78, %r77, %r74, 0x5410U;
	dp4a.s32.s32 	%r79, %r71, %r78, %r64;
	ld.global.nc.u8 	%rs18, [%rd17+11];
	cvt.u32.u8 	%r80, %rs18;
	ld.global.nc.u8 	%rs19, [%rd17+10];
	cvt.u32.u8 	%r81, %rs19;
	prmt.b32 	%r82, %r81, %r80, 0x3340U;
	ld.global.nc.u8 	%rs20, [%rd17+9];
	cvt.u32.u8 	%r83, %rs20;
	ld.global.nc.u8 	%rs21, [%rd17+8];
	cvt.u32.u8 	%r84, %rs21;
	prmt.b32 	%r85, %r84, %r83, 0x3340U;
	prmt.b32 	%r86, %r85, %r82, 0x5410U;
	ld.global.nc.u8 	%rs22, [%rd43+4];
	cvt.u32.u8 	%r87, %rs22;
	ld.global.nc.u8 	%rs23, [%rd43+3];
	cvt.u32.u8 	%r88, %rs23;
	prmt.b32 	%r89, %r88, %r87, 0x3340U;
	ld.global.nc.u8 	%rs24, [%rd43+2];
	cvt.u32.u8 	%r90, %rs24;
	ld.global.nc.u8 	%rs25, [%rd43+1];
	cvt.u32.u8 	%r91, %rs25;
	prmt.b32 	%r92, %r91, %r90, 0x3340U;
	prmt.b32 	%r93, %r92, %r89, 0x5410U;
	dp4a.s32.s32 	%r94, %r86, %r93, %r79;
	ld.global.nc.u8 	%rs26, [%rd17+15];
	cvt.u32.u8 	%r95, %rs26;
	ld.global.nc.u8 	%rs27, [%rd17+14];
	cvt.u32.u8 	%r96, %rs27;
	prmt.b32 	%r97, %r96, %r95, 0x3340U;
	ld.global.nc.u8 	%rs28, [%rd17+13];
	cvt.u32.u8 	%r98, %rs28;
	ld.global.nc.u8 	%rs29, [%rd17+12];
	cvt.u32.u8 	%r99, %rs29;
	prmt.b32 	%r100, %r99, %r98, 0x3340U;
	prmt.b32 	%r101, %r100, %r97, 0x5410U;
	ld.global.nc.u8 	%rs30, [%rd43+8];
	cvt.u32.u8 	%r102, %rs30;
	ld.global.nc.u8 	%rs31, [%rd43+7];
	cvt.u32.u8 	%r103, %rs31;
	prmt.b32 	%r104, %r103, %r102, 0x3340U;
	ld.global.nc.u8 	%rs32, [%rd43+6];
	cvt.u32.u8 	%r105, %rs32;
	ld.global.nc.u8 	%rs33, [%rd43+5];
	cvt.u32.u8 	%r106, %rs33;
	prmt.b32 	%r107, %r106, %r105, 0x3340U;
	prmt.b32 	%r108, %r107, %r104, 0x5410U;
	dp4a.s32.s32 	%r176, %r101, %r108, %r94;
	add.s32 	%r162, %r162, 16;
	add.s64 	%rd43, %rd43, 16;
	add.s32 	%r161, %r161, 16;
	setp.ne.s32 	%p6, %r162, 0;
	@%p6 bra 	$L__BB0_4;
$L__BB0_5:
	setp.eq.s32 	%p7, %r5, 0;
	@%p7 bra 	$L__BB0_14;
	and.b32  	%r17, %r38, 7;
	setp.lt.u32 	%p8, %r5, 8;
	@%p8 bra 	$L__BB0_8;
	add.s32 	%r110, %r168, %r3;
	cvt.u64.u32 	%rd18, %r110;
	add.s64 	%rd19, %rd2, %rd18;
	add.s32 	%r111, %r168, %r4;
	cvt.s64.s32 	%rd20, %r111;
	add.s64 	%rd21, %rd1, %rd20;
	cvt.u64.u32 	%rd22, %r3;
	cvt.u64.u32 	%rd23, %r168;
	add.s64 	%rd24, %rd23, %rd22;
	add.s64 	%rd25, %rd2, %rd24;
	ld.global.nc.u8 	%rs34, [%rd21+4];
	cvt.u32.u8 	%r112, %rs34;
	ld.global.nc.u8 	%rs35, [%rd21+3];
	cvt.u32.u8 	%r113, %rs35;
	prmt.b32 	%r114, %r113, %r112, 0x3340U;
	ld.global.nc.u8 	%rs36, [%rd21+2];
	cvt.u32.u8 	%r115, %rs36;
	ld.global.nc.u8 	%rs37, [%rd21+1];
	cvt.u32.u8 	%r116, %rs37;
	prmt.b32 	%r117, %r116, %r115, 0x3340U;
	prmt.b32 	%r118, %r117, %r114, 0x5410U;
	ld.global.nc.u8 	%rs38, [%rd25+4];
	cvt.u32.u8 	%r119, %rs38;
	ld.global.nc.u8 	%rs39, [%rd25+3];
	cvt.u32.u8 	%r120, %rs39;
	prmt.b32 	%r121, %r120, %r119, 0x3340U;
	ld.global.nc.u8 	%rs40, [%rd25+2];
	cvt.u32.u8 	%r122, %rs40;
	ld.global.nc.u8 	%rs41, [%rd25+1];
	cvt.u32.u8 	%r123, %rs41;
	prmt.b32 	%r124, %r123, %r122, 0x3340U;
	prmt.b32 	%r125, %r124, %r121, 0x5410U;
	dp4a.s32.s32 	%r126, %r118, %r125, %r176;
	ld.global.nc.u8 	%rs42, [%rd21];
	cvt.u32.u8 	%r127, %rs42;
	ld.global.nc.u8 	%rs43, [%rd21+7];
	cvt.u32.u8 	%r128, %rs43;
	prmt.b32 	%r129, %r128, %r127, 0x3340U;
	ld.global.nc.u8 	%rs44, [%rd21+6];
	cvt.u32.u8 	%r130, %rs44;
	ld.global.nc.u8 	%rs45, [%rd21+5];
	cvt.u32.u8 	%r131, %rs45;
	prmt.b32 	%r132, %r131, %r130, 0x3340U;
	prmt.b32 	%r133, %r132, %r129, 0x5410U;
	ld.global.nc.u8 	%rs46, [%rd19];
	cvt.u32.u8 	%r134, %rs46;
	ld.global.nc.u8 	%rs47, [%rd25+7];
	cvt.u32.u8 	%r135, %rs47;
	prmt.b32 	%r136, %r135, %r134, 0x3340U;
	ld.global.nc.u8 	%rs48, [%rd25+6];
	cvt.u32.u8 	%r137, %rs48;
	ld.global.nc.u8 	%rs49, [%rd25+5];
	cvt.u32.u8 	%r138, %rs49;
	prmt.b32 	%r139, %r138, %r137, 0x3340U;
	prmt.b32 	%r140, %r139, %r136, 0x5410U;
	dp4a.s32.s32 	%r176, %r133, %r140, %r126;
	add.s32 	%r168, %r168, 8;
$L__BB0_8:
	setp.eq.s32 	%p9, %r17, 0;
	@%p9 bra 	$L__BB0_14;
	and.b32  	%r23, %r38, 3;
	setp.lt.u32 	%p10, %r17, 4;
	@%p10 bra 	$L__BB0_11;
	add.s32 	%r142, %r168, %r3;
	cvt.u64.u32 	%rd26, %r142;
	add.s64 	%rd27, %rd2, %rd26;
	add.s32 	%r143, %r168, %r4;
	cvt.s64.s32 	%rd28, %r143;
	add.s64 	%rd29, %rd1, %rd28;
	cvt.u64.u32 	%rd30, %r3;
	cvt.u64.u32 	%rd31, %r168;
	add.s64 	%rd32, %rd31, %rd30;
	add.s64 	%rd33, %rd2, %rd32;
	ld.global.nc.u8 	%rs50, [%rd29];
	cvt.u32.u8 	%r144, %rs50;
	ld.global.nc.u8 	%rs51, [%rd29+3];
	cvt.u32.u8 	%r145, %rs51;
	prmt.b32 	%r146, %r145, %r144, 0x3340U;
	ld.global.nc.u8 	%rs52, [%rd29+2];
	cvt.u32.u8 	%r147, %rs52;
	ld.global.nc.u8 	%rs53, [%rd29+1];
	cvt.u32.u8 	%r148, %rs53;
	prmt.b32 	%r149, %r148, %r147, 0x3340U;
	prmt.b32 	%r150, %r149, %r146, 0x5410U;
	ld.global.nc.u8 	%rs54, [%rd27];
	cvt.u32.u8 	%r151, %rs54;
	ld.global.nc.u8 	%rs55, [%rd33+3];
	cvt.u32.u8 	%r152, %rs55;
	prmt.b32 	%r153, %r152, %r151, 0x3340U;
	ld.global.nc.u8 	%rs56, [%rd33+2];
	cvt.u32.u8 	%r154, %rs56;
	ld.global.nc.u8 	%rs57, [%rd33+1];
	cvt.u32.u8 	%r155, %rs57;
	prmt.b32 	%r156, %r155, %r154, 0x3340U;
	prmt.b32 	%r157, %r156, %r153, 0x5410U;
	dp4a.s32.s32 	%r176, %r150, %r157, %r176;
	add.s32 	%r168, %r168, 4;
$L__BB0_11:
	setp.eq.s32 	%p11, %r23, 0;
	@%p11 bra 	$L__BB0_14;
	add.s32 	%r174, %r168, %r4;
	add.s32 	%r158, %r168, %r3;
	cvt.u64.u32 	%rd34, %r158;
	add.s64 	%rd44, %rd2, %rd34;
	neg.s32 	%r173, %r23;
$L__BB0_13:
	.pragma "nounroll";
	cvt.s64.s32 	%rd35, %r174;
	add.s64 	%rd36, %rd1, %rd35;
	ld.global.nc.u8 	%rs58, [%rd44];
	cvt.s16.s8 	%rs59, %rs58;
	ld.global.nc.u8 	%rs60, [%rd36];
	cvt.s16.s8 	%rs61, %rs60;
	mul.wide.s16 	%r159, %rs61, %rs59;
	add.s32 	%r176, %r159, %r176;
	add.s32 	%r174, %r174, 1;
	add.s64 	%rd44, %rd44, 1;
	add.s32 	%r173, %r173, 1;
	setp.ne.s32 	%p12, %r173, 0;
	@%p12 bra 	$L__BB0_13;
$L__BB0_14:
	cvt.rn.f32.s32 	%f11, %r176;
$L__BB0_15:
	setp.eq.s16 	%p13, %rs1, 0;
	@%p13 bra 	$L__BB0_17;
	mul.wide.s32 	%rd37, %r2, 4;
	add.s64 	%rd38, %rd3, %rd37;
	ld.global.nc.f32 	%f12, [%rd38];
	bra.uni 	$L__BB0_18;
$L__BB0_17:
	ld.global.nc.f32 	%f12, [%rd3];
$L__BB0_18:
	ld.param.f32 	%f10, [_Z25baseline_w8a8_gemm_kernelPKaS0_PffPKfiiib_param_3];
	ld.param.u64 	%rd42, [_Z25baseline_w8a8_gemm_kernelPKaS0_PffPKfiiib_param_2];
	mul.f32 	%f8, %f10, %f12;
	mul.f32 	%f9, %f11, %f8;
	mad.lo.s32 	%r160, %r39, %r1, %r2;
	cvta.to.global.u64 	%rd39, %rd42;
	mul.wide.s32 	%rd40, %r160, 4;
	add.s64 	%rd41, %rd39, %rd40;
	st.global.f32 	[%rd41], %f9;
$L__BB0_19:
	ret;

}
	// .globl	_Z29convert_to_q8_0_blocks_kernelPKaP10Q8_0_Blockii
.visible .entry _Z29convert_to_q8_0_blocks_kernelPKaP10Q8_0_Blockii(
	.param .u64 .ptr .align 1 _Z29convert_to_q8_0_blocks_kernelPKaP10Q8_0_Blockii_param_0,
	.param .u64 .ptr .align 1 _Z29convert_to_q8_0_blocks_kernelPKaP10Q8_0_Blockii_param_1,
	.param .u32 _Z29convert_to_q8_0_blocks_kernelPKaP10Q8_0_Blockii_param_2,
	.param .u32 _Z29convert_to_q8_0_blocks_kernelPKaP10Q8_0_Blockii_param_3
)
{
	.reg .pred 	%p<37>;
	.reg .b16 	%rs<99>;
	.reg .b32 	%r<50>;
	.reg .b64 	%rd<13>;

	ld.param.u64 	%rd6, [_Z29convert_to_q8_0_blocks_kernelPKaP10Q8_0_Blockii_param_0];
	ld.param.u64 	%rd5, [_Z29convert_to_q8_0_blocks_kernelPKaP10Q8_0_Blockii_param_1];
	ld.param.u32 	%r10, [_Z29convert_to_q8_0_blocks_kernelPKaP10Q8_0_Blockii_param_2];
	ld.param.u32 	%r9, [_Z29convert_to_q8_0_blocks_kernelPKaP10Q8_0_Blockii_param_3];
	cvta.to.global.u64 	%rd1, %rd6;
	mov.u32 	%r11, %ctaid.x;
	mov.u32 	%r12, %ntid.x;
	mov.u32 	%r13, %tid.x;
	mad.lo.s32 	%r1, %r11, %r12, %r13;
	setp.ge.s32 	%p1, %r1, %r10;
	setp.lt.s32 	%p2, %r9, 1;
	or.pred  	%p3, %p1, %p2;
	@%p3 bra 	$L__BB1_98;
	add.s32 	%r15, %r9, 31;
	shr.u32 	%r2, %r15, 5;
	mul.lo.s32 	%r3, %r2, %r1;
	mul.lo.s32 	%r4, %r9, %r1;
	cvta.to.global.u64 	%rd2, %rd5;
	mov.b32 	%r49, 0;
	cvt.s64.s32 	%rd10, %r4;
$L__BB1_2:
	add.s32 	%r16, %r49, %r3;
	mul.wide.s32 	%rd7, %r16, 36;
	add.s64 	%rd3, %rd2, %rd7;
	mov.b32 	%r17, 1065353216;
	st.global.u32 	[%rd3], %r17;
	shl.b32 	%r6, %r49, 5;
	setp.ge.s32 	%p4, %r6, %r9;
	mov.b16 	%rs98, 0;
	@%p4 bra 	$L__BB1_4;
	add.s32 	%r18, %r6, %r4;
	cvt.s64.s32 	%rd8, %r18;
	add.s64 	%rd9, %rd1, %rd8;
	ld.global.nc.u8 	%rs4, [%rd9];
	cvt.u16.u8 	%rs98, %rs4;
$L__BB1_4:
	st.global.u8 	[%rd3+4], %rs98;
	add.s32 	%r7, %r6, 1;
	setp.lt.s32 	%p5, %r7, %r9;
	cvt.s64.s32 	%rd11, %r6;
	add.s64 	%rd12, %rd11, %rd10;
	add.s64 	%rd4, %rd1, %rd12;
	@%p5 bra 	$L__BB1_6;
	mov.b16 	%rs5, 0;
	st.global.u8 	[%rd3+5], %rs5;
	bra.uni 	$L__BB1_7;
$L__BB1_6:
	ld.global.nc.u8 	%rs6, [%rd4+1];
	cvt.u16.u8 	%rs7, %rs6;
	st.global.u8 	[%rd3+5], %rs7;
$L__BB1_7:
	add.s32 	%r19, %r6, 2;
	setp.lt.s32 	%p6, %r19, %r9;
	@%p6 bra 	$L__BB1_9;
	mov.b16 	%rs8, 0;
	st.global.u8 	[%rd3+6], %rs8;
	bra.uni 	$L__BB1_10;
$L__BB1_9:
	ld.global.nc.u8 	%rs9, [%rd4+2];
	cvt.u16.u8 	%rs10, %rs9;
	st.global.u8 	[%rd3+6], %rs10;
$L__BB1_10:
	add.s32 	%r20, %r6, 3;
	setp.lt.s32 	%p7, %r20, %r9;
	@%p7 bra 	$L__BB1_12;
	mov.b16 	%rs11, 0;
	st.global.u8 	[%rd3+7], %rs11;
	bra.uni 	$L__BB1_13;
$L__BB1_12:
	ld.global.nc.u8 	%rs12, [%rd4+3];
	cvt.u16.u8 	%rs13, %rs12;
	st.global.u8 	[%rd3+7], %rs13;
$L__BB1_13:
	add.s32 	%r21, %r6, 4;
	setp.lt.s32 	%p8, %r21, %r9;
	@%p8 bra 	$L__BB1_15;
	mov.b16 	%rs14, 0;
	st.global.u8 	[%rd3+8], %rs14;
	bra.uni 	$L__BB1_16;
$L__BB1_15:
	ld.global.nc.u8 	%rs15, [%rd4+4];
	cvt.u16.u8 	%rs16, %rs15;
	st.global.u8 	[%rd3+8], %rs16;
$L__BB1_16:
	add.s32 	%r22, %r6, 5;
	setp.lt.s32 	%p9, %r22, %r9;
	@%p9 bra 	$L__BB1_18;
	mov.b16 	%rs17, 0;
	st.global.u8 	[%rd3+9], %rs17;
	bra.uni 	$L__BB1_19;
$L__BB1_18:
	ld.global.nc.u8 	%rs18, [%rd4+5];
	cvt.u16.u8 	%rs19, %rs18;
	st.global.u8 	[%rd3+9], %rs19;
$L__BB1_19:
	add.s32 	%r23, %r6, 6;
	setp.lt.s32 	%p10, %r23, %r9;
	@%p10 bra 	$L__BB1_21;
	mov.b16 	%rs20, 0;
	st.global.u8 	[%rd3+10], %rs20;
	bra.uni 	$L__BB1_22;
$L__BB1_21:
	ld.global.nc.u8 	%rs21, [%rd4+6];
	cvt.u16.u8 	%rs22, %rs21;
	st.global.u8 	[%rd3+10], %rs22;
$L__BB1_22:
	add.s32 	%r24, %r6, 7;
	setp.lt.s32 	%p11, %r24, %r9;
	@%p11 bra 	$L__BB1_24;
	mov.b16 	%rs23, 0;
	st.global.u8 	[%rd3+11], %rs23;
	bra.uni 	$L__BB1_25;
$L__BB1_24:
	ld.global.nc.u8 	%rs24, [%rd4+7];
	cvt.u16.u8 	%rs25, %rs24;
	st.global.u8 	[%rd3+11], %rs25;
$L__BB1_25:
	add.s32 	%r25, %r6, 8;
	setp.lt.s32 	%p12, %r25, %r9;
	@%p12 bra 	$L__BB1_27;
	mov.b16 	%rs26, 0;
	st.global.u8 	[%rd3+12], %rs26;
	bra.uni 	$L__BB1_28;
$L__BB1_27:
	ld.global.nc.u8 	%rs27, [%rd4+8];
	cvt.u16.u8 	%rs28, %rs27;
	st.global.u8 	[%rd3+12], %rs28;
$L__BB1_28:
	add.s32 	%r26, %r6, 9;
	setp.lt.s32 	%p13, %r26, %r9;
	@%p13 bra 	$L__BB1_30;
	mov.b16 	%rs29, 0;
	st.global.u8 	[%rd3+13], %rs29;
	bra.uni 	$L__BB1_31;
$L__BB1_30:
	ld.global.nc.u8 	%rs30, [%rd4+9];
	cvt.u16.u8 	%rs31, %rs30;
	st.global.u8 	[%rd3+13], %rs31;
$L__BB1_31:
	add.s32 	%r27, %r6, 10;
	setp.lt.s32 	%p14, %r27, %r9;
	@%p14 bra 	$L__BB1_33;
	mov.b16 	%rs32, 0;
	st.global.u8 	[%rd3+14], %rs32;
	bra.uni 	$L__BB1_34;
$L__BB1_33:
	ld.global.nc.u8 	%rs33, [%rd4+10];
	cvt.u16.u8 	%rs34, %rs33;
	st.global.u8 	[%rd3+14], %rs34;
$L__BB1_34:
	add.s32 	%r28, %r6, 11;
	setp.lt.s32 	%p15, %r28, %r9;
	@%p15 bra 	$L__BB1_36;
	mov.b16 	%rs35, 0;
	st.global.u8 	[%rd3+15], %rs35;
	bra.uni 	$L__BB1_37;
$L__BB1_36:
	ld.global.nc.u8 	%rs36, [%rd4+11];
	cvt.u16.u8 	%rs37, %rs36;
	st.global.u8 	[%rd3+15], %rs37;
$L__BB1_37:
	add.s32 	%r29, %r6, 12;
	setp.lt.s32 	%p16, %r29, %r9;
	@%p16 bra 	$L__BB1_39;
	mov.b16 	%rs38, 0;
	st.global.u8 	[%rd3+16], %rs38;
	bra.uni 	$L__BB1_40;
$L__BB1_39:
	ld.global.nc.u8 	%rs39, [%rd4+12];
	cvt.u16.u8 	%rs40, %rs39;
	st.global.u8 	[%rd3+16], %rs40;
$L__BB1_40:
	add.s32 	%r30, %r6, 13;
	setp.lt.s32 	%p17, %r30, %r9;
	@%p17 bra 	$L__BB1_42;
	mov.b16 	%rs41, 0;
	st.global.u8 	[%rd3+17], %rs41;
	bra.uni 	$L__BB1_43;
$L__BB1_42:
	ld.global.nc.u8 	%rs42, [%rd4+13];
	cvt.u16.u8 	%rs43, %rs42;
	st.global.u8 	[%rd3+17], %rs43;
$L__BB1_43:
	add.s32 	%r31, %r6, 14;
	setp.lt.s32 	%p18, %r31, %r9;
	@%p18 bra 	$L__BB1_45;
	mov.b16 	%rs44, 0;
	st.global.u8 	[%rd3+18], %rs44;
	bra.uni 	$L__BB1_46;
$L__BB1_45:
	ld.global.nc.u8 	%rs45, [%rd4+14];
	cvt.u16.u8 	%rs46, %rs45;
	st.global.u8 	[%rd3+18], %rs46;
$L__BB1_46:
	add.s32 	%r32, %r6, 15;
	setp.lt.s32 	%p19, %r32, %r9;
	@%p19 bra 	$L__BB1_48;
	mov.b16 	%rs47, 0;
	st.global.u8 	[%rd3+19], %rs47;
	bra.uni 	$L__BB1_49;
$L__BB1_48:
	ld.global.nc.u8 	%rs48, [%rd4+15];
	cvt.u16.u8 	%rs49, %rs48;
	st.global.u8 	[%rd3+19], %rs49;
$L__BB1_49:
	add.s32 	%r33, %r6, 16;
	setp.lt.s32 	%p20, %r33, %r9;
	@%p20 bra 	$L__BB1_51;
	mov.b16 	%rs50, 0;
	st.global.u8 	[%rd3+20], %rs50;
	bra.uni 	$L__BB1_52;
$L__BB1_51:
	ld.global.nc.u8 	%rs51, [%rd4+16];
	cvt.u16.u8 	%rs52, %rs51;
	st.global.u8 	[%rd3+20], %rs52;
$L__BB1_52:
	add.s32 	%r34, %r6, 17;
	setp.lt.s32 	%p21, %r34, %r9;
	@%p21 bra 	$L__BB1_54;
	mov.b16 	%rs53, 0;
	st.global.u8 	[%rd3+21], %rs53;
	bra.uni 	$L__BB1_55;
$L__BB1_54:
	ld.global.nc.u8 	%rs54, [%rd4+17];
	cvt.u16.u8 	%rs55, %rs54;
	st.global.u8 	[%rd3+21], %rs55;
$L__BB1_55:
	add.s32 	%r35, %r6, 18;
	setp.lt.s32 	%p22, %r35, %r9;
	@%p22 bra 	$L__BB1_57;
	mov.b16 	%rs56, 0;
	st.global.u8 	[%rd3+22], %rs56;
	bra.uni 	$L__BB1_58;
$L__BB1_57:
	ld.global.nc.u8 	%rs57, [%rd4+18];
	cvt.u16.u8 	%rs58, %rs57;
	st.global.u8 	[%rd3+22], %rs58;
$L__BB1_58:
	add.s32 	%r36, %r6, 19;
	setp.lt.s32 	%p23, %r36, %r9;
	@%p23 bra 	$L__BB1_60;
	mov.b16 	%rs59, 0;
	st.global.u8 	[%rd3+23], %rs59;
	bra.uni 	$L__BB1_61;
$L__BB1_60:
	ld.global.nc.u8 	%rs60, [%rd4+19];
	cvt.u16.u8 	%rs61, %rs60;
	st.global.u8 	[%rd3+23], %rs61;
$L__BB1_61:
	add.s32 	%r37, %r6, 20;
	setp.lt.s32 	%p24, %r37, %r9;
	@%p24 bra 	$L__BB1_63;
	mov.b16 	%rs62, 0;
	st.global.u8 	[%rd3+24], %rs62;
	bra.uni 	$L__BB1_64;
$L__BB1_63:
	ld.global.nc.u8 	%rs63, [%rd4+20];
	cvt.u16.u8 	%rs64, %rs63;
	st.global.u8 	[%rd3+24], %rs64;
$L__BB1_64:
	add.s32 	%r38, %r6, 21;
	setp.lt.s32 	%p25, %r38, %r9;
	@%p25 bra 	$L__BB1_66;
	mov.b16 	%rs65, 0;
	st.global.u8 	[%rd3+25], %rs65;
	bra.uni 	$L__BB1_67;
$L__BB1_66:
	ld.global.nc.u8 	%rs66, [%rd4+21];
	cvt.u16.u8 	%rs67, %rs66;
	st.global.u8 	[%rd3+25], %rs67;
$L__BB1_67:
	add.s32 	%r39, %r6, 22;
	setp.lt.s32 	%p26, %r39, %r9;
	@%p26 bra 	$L__BB1_69;
	mov.b16 	%rs68, 0;
	st.global.u8 	[%rd3+26], %rs68;
	bra.uni 	$L__BB1_70;
$L__BB1_69:
	ld.global.nc.u8 	%rs69, [%rd4+22];
	cvt.u16.u8 	%rs70, %rs69;
	st.global.u8 	[%rd3+26], %rs70;
$L__BB1_70:
	add.s32 	%r40, %r6, 23;
	setp.lt.s32 	%p27, %r40, %r9;
	@%p27 bra 	$L__BB1_72;
	mov.b16 	%rs71, 0;
	st.global.u8 	[%rd3+27], %rs71;
	bra.uni 	$L__BB1_73;
$L__BB1_72:
	ld.global.nc.u8 	%rs72, [%rd4+23];
	cvt.u16.u8 	%rs73, %rs72;
	st.global.u8 	[%rd3+27], %rs73;
$L__BB1_73:
	add.s32 	%r41, %r6, 24;
	setp.lt.s32 	%p28, %r41, %r9;
	@%p28 bra 	$L__BB1_75;
	mov.b16 	%rs74, 0;
	st.global.u8 	[%rd3+28], %rs74;
	bra.uni 	$L__BB1_76;
$L__BB1_75:
	ld.global.nc.u8 	%rs75, [%rd4+24];
	cvt.u16.u8 	%rs76, %rs75;
	st.global.u8 	[%rd3+28], %rs76;
$L__BB1_76:
	add.s32 	%r42, %r6, 25;
	setp.lt.s32 	%p29, %r42, %r9;
	@%p29 bra 	$L__BB1_78;
	mov.b16 	%rs77, 0;
	st.global.u8 	[%rd3+29], %rs77;
	bra.uni 	$L__BB1_79;
$L__BB1_78:
	ld.global.nc.u8 	%rs78, [%rd4+25];
	cvt.u16.u8 	%rs79, %rs78;
	st.global.u8 	[%rd3+29], %rs79;
$L__BB1_79:
	add.s32 	%r43, %r6, 26;
	setp.lt.s32 	%p30, %r43, %r9;
	@%p30 bra 	$L__BB1_81;
	mov.b16 	%rs80, 0;
	st.global.u8 	[%rd3+30], %rs80;
	bra.uni 	$L__BB1_82;
$L__BB1_81:
	ld.global.nc.u8 	%rs81, [%rd4+26];
	cvt.u16.u8 	%rs82, %rs81;
	st.global.u8 	[%rd3+30], %rs82;
$L__BB1_82:
	add.s32 	%r44, %r6, 27;
	setp.lt.s32 	%p31, %r44, %r9;
	@%p31 bra 	$L__BB1_84;
	mov.b16 	%rs83, 0;
	st.global.u8 	[%rd3+31], %rs83;
	bra.uni 	$L__BB1_85;
$L__BB1_84:
	ld.global.nc.u8 	%rs84, [%rd4+27];
	cvt.u16.u8 	%rs85, %rs84;
	st.global.u8 	[%rd3+31], %rs85;
$L__BB1_85:
	add.s32 	%r45, %r6, 28;
	setp.lt.s32 	%p32, %r45, %r9;
	@%p32 bra 	$L__BB1_87;
	mov.b16 	%rs86, 0;
	st.global.u8 	[%rd3+32], %rs86;
	bra.uni 	$L__BB1_88;
$L__BB1_87:
	ld.global.nc.u8 	%rs87, [%rd4+28];
	cvt.u16.u8 	%rs88, %rs87;
	st.global.u8 	[%rd3+32], %rs88;
$L__BB1_88:
	add.s32 	%r46, %r6, 29;
	setp.lt.s32 	%p33, %r46, %r9;
	@%p33 bra 	$L__BB1_90;
	mov.b16 	%rs89, 0;
	st.global.u8 	[%rd3+33], %rs89;
	bra.uni 	$L__BB1_91;
$L__BB1_90:
	ld.global.nc.u8 	%rs90, [%rd4+29];
	cvt.u16.u8 	%rs91, %rs90;
	st.global.u8 	[%rd3+33], %rs91;
$L__BB1_91:
	add.s32 	%r47, %r6, 30;
	setp.lt.s32 	%p34, %r47, %r9;
	@%p34 bra 	$L__BB1_93;
	mov.b16 	%rs92, 0;
	st.global.u8 	[%rd3+34], %rs92;
	bra.uni 	$L__BB1_94;
$L__BB1_93:
	ld.global.nc.u8 	%rs93, [%rd4+30];
	cvt.u16.u8 	%rs94, %rs93;
	st.global.u8 	[%rd3+34], %rs94;
$L__BB1_94:
	add.s32 	%r48, %r6, 31;
	setp.lt.s32 	%p35, %r48, %r9;
	@%p35 bra 	$L__BB1_96;
	mov.b16 	%rs95, 0;
	st.global.u8 	[%rd3+35], %rs95;
	bra.uni 	$L__BB1_97;
$L__BB1_96:
	ld.global.nc.u8 	%rs96, [%rd4+31];
	cvt.u16.u8 	%rs97, %rs96;
	st.global.u8 	[%rd3+35], %rs97;
$L__BB1_97:
	mad.lo.s32 	%r49, %r49, -31, %r7;
	setp.ne.s32 	%p36, %r49, %r2;
	@%p36 bra 	$L__BB1_2;
$L__BB1_98:
	ret;

}
	// .globl	_Z15mmq_dp4a_kernelPK10Q8_0_BlockPKaPfPKffiiii
.visible .entry _Z15mmq_dp4a_kernelPK10Q8_0_BlockPKaPfPKffiiii(
	.param .u64 .ptr .align 1 _Z15mmq_dp4a_kernelPK10Q8_0_BlockPKaPfPKffiiii_param_0,
	.param .u64 .ptr .align 1 _Z15mmq_dp4a_kernelPK10Q8_0_BlockPKaPfPKffiiii_param_1,
	.param .u64 .ptr .align 1 _Z15mmq_dp4a_kernelPK10Q8_0_BlockPKaPfPKffiiii_param_2,
	.param .u64 .ptr .align 1 _Z15mmq_dp4a_kernelPK10Q8_0_BlockPKaPfPKffiiii_param_3,
	.param .f32 _Z15mmq_dp4a_kernelPK10Q8_0_BlockPKaPfPKffiiii_param_4,
	.param .u32 _Z15mmq_dp4a_kernelPK10Q8_0_BlockPKaPfPKffiiii_param_5,
	.param .u32 _Z15mmq_dp4a_kernelPK10Q8_0_BlockPKaPfPKffiiii_param_6,
	.param .u32 _Z15mmq_dp4a_kernelPK10Q8_0_BlockPKaPfPKffiiii_param_7,
	.param .u32 _Z15mmq_dp4a_kernelPK10Q8_0_BlockPKaPfPKffiiii_param_8
)
{
	.reg .pred 	%p<38>;
	.reg .b16 	%rs<129>;
	.reg .b32 	%r<182>;
	.reg .b32 	%f<14>;
	.reg .b64 	%rd<21>;

	ld.param.u64 	%rd5, [_Z15mmq_dp4a_kernelPK10Q8_0_BlockPKaPfPKffiiii_param_0];
	ld.param.u64 	%rd8, [_Z15mmq_dp4a_kernelPK10Q8_0_BlockPKaPfPKffiiii_param_1];
	ld.param.u64 	%rd6, [_Z15mmq_dp4a_kernelPK10Q8_0_BlockPKaPfPKffiiii_param_2];
	ld.param.u64 	%rd7, [_Z15mmq_dp4a_kernelPK10Q8_0_BlockPKaPfPKffiiii_param_3];
	ld.param.f32 	%f5, [_Z15mmq_dp4a_kernelPK10Q8_0_BlockPKaPfPKffiiii_param_4];
	ld.param.u32 	%r76, [_Z15mmq_dp4a_kernelPK10Q8_0_BlockPKaPfPKffiiii_param_5];
	ld.param.u32 	%r73, [_Z15mmq_dp4a_kernelPK10Q8_0_BlockPKaPfPKffiiii_param_6];
	ld.param.u32 	%r74, [_Z15mmq_dp4a_kernelPK10Q8_0_BlockPKaPfPKffiiii_param_7];
	ld.param.u32 	%r75, [_Z15mmq_dp4a_kernelPK10Q8_0_BlockPKaPfPKffiiii_param_8];
	cvta.to.global.u64 	%rd1, %rd8;
	mov.u32 	%r77, %ctaid.y;
	mov.u32 	%r78, %ntid.y;
	mov.u32 	%r79, %tid.y;
	mad.lo.s32 	%r1, %r77, %r78, %r79;
	mov.u32 	%r80, %ctaid.x;
	mov.u32 	%r81, %ntid.x;
	mov.u32 	%r82, %tid.x;
	mad.lo.s32 	%r2, %r80, %r81, %r82;
	setp.ge.s32 	%p1, %r1, %r76;
	setp.ge.s32 	%p2, %r2, %r74;
	or.pred  	%p3, %p1, %p2;
	@%p3 bra 	$L__BB2_69;
	setp.lt.s32 	%p4, %r75, 1;
	mov.f32 	%f13, 0f00000000;
	@%p4 bra 	$L__BB2_68;
	mul.lo.s32 	%r3, %r75, %r1;
	mul.lo.s32 	%r4, %r73, %r2;
	cvta.to.global.u64 	%rd2, %rd5;
	mov.f32 	%f13, 0f00000000;
	mov.b32 	%r149, 0;
	cvt.s64.s32 	%rd12, %r4;
$L__BB2_3:
	add.s32 	%r85, %r149, %r3;
	mul.wide.u32 	%rd9, %r85, 36;
	add.s64 	%rd3, %rd2, %rd9;
	ld.global.nc.f32 	%f2, [%rd3];
	shl.b32 	%r6, %r149, 5;
	setp.ge.s32 	%p5, %r6, %r73;
	mov.b32 	%r151, 0;
	@%p5 bra 	$L__BB2_5;
	ld.global.nc.u8 	%rs1, [%rd3+4];
	cvt.s16.s8 	%rs2, %rs1;
	add.s32 	%r86, %r6, %r4;
	cvt.s64.s32 	%rd10, %r86;
	add.s64 	%rd11, %rd1, %rd10;
	ld.global.nc.u8 	%rs3, [%rd11];
	cvt.s16.s8 	%rs4, %rs3;
	mul.wide.s16 	%r151, %rs4, %rs2;
$L__BB2_5:
	add.s32 	%r9, %r6, 1;
	setp.ge.s32 	%p6, %r9, %r73;
	cvt.s64.s32 	%rd13, %r6;
	add.s64 	%rd14, %rd13, %rd12;
	add.s64 	%rd4, %rd1, %rd14;
	@%p6 bra 	$L__BB2_7;
	ld.global.nc.u8 	%rs5, [%rd3+5];
	cvt.s16.s8 	%rs6, %rs5;
	ld.global.nc.u8 	%rs7, [%rd4+1];
	cvt.s16.s8 	%rs8, %rs7;
	mul.wide.s16 	%r87, %rs8, %rs6;
	add.s32 	%r151, %r87, %r151;
$L__BB2_7:
	add.s32 	%r88, %r6, 2;
	setp.ge.s32 	%p7, %r88, %r73;
	@%p7 bra 	$L__BB2_9;
	ld.global.nc.u8 	%rs9, [%rd3+6];
	cvt.s16.s8 	%rs10, %rs9;
	ld.global.nc.u8 	%rs11, [%rd4+2];
	cvt.s16.s8 	%rs12, %rs11;
	mul.wide.s16 	%r89, %rs12, %rs10;
	add.s32 	%r151, %r89, %r151;
$L__BB2_9:
	add.s32 	%r90, %r6, 3;
	setp.ge.s32 	%p8, %r90, %r73;
	@%p8 bra 	$L__BB2_11;
	ld.global.nc.u8 	%rs13, [%rd3+7];
	cvt.s16.s8 	%rs14, %rs13;
	ld.global.nc.u8 	%rs15, [%rd4+3];
	cvt.s16.s8 	%rs16, %rs15;
	mul.wide.s16 	%r91, %rs16, %rs14;
	add.s32 	%r151, %r91, %r151;
$L__BB2_11:
	add.s32 	%r92, %r6, 4;
	setp.ge.s32 	%p9, %r92, %r73;
	@%p9 bra 	$L__BB2_13;
	ld.global.nc.u8 	%rs17, [%rd3+8];
	cvt.s16.s8 	%rs18, %rs17;
	ld.global.nc.u8 	%rs19, [%rd4+4];
	cvt.s16.s8 	%rs20, %rs19;
	mul.wide.s16 	%r93, %rs20, %rs18;
	add.s32 	%r151, %r93, %r151;
$L__BB2_13:
	add.s32 	%r94, %r6, 5;
	setp.ge.s32 	%p10, %r94, %r73;
	@%p10 bra 	$L__BB2_15;
	ld.global.nc.u8 	%rs21, [%rd3+9];
	cvt.s16.s8 	%rs22, %rs21;
	ld.global.nc.u8 	%rs23, [%rd4+5];
	cvt.s16.s8 	%rs24, %rs23;
	mul.wide.s16 	%r95, %rs24, %rs22;
	add.s32 	%r151, %r95, %r151;
$L__BB2_15:
	add.s32 	%r96, %r6, 6;
	setp.ge.s32 	%p11, %r96, %r73;
	@%p11 bra 	$L__BB2_17;
	ld.global.nc.u8 	%rs25, [%rd3+10];
	cvt.s16.s8 	%rs26, %rs25;
	ld.global.nc.u8 	%rs27, [%rd4+6];
	cvt.s16.s8 	%rs28, %rs27;
	mul.wide.s16 	%r97, %rs28, %rs26;
	add.s32 	%r151, %r97, %r151;
$L__BB2_17:
	add.s32 	%r98, %r6, 7;
	setp.ge.s32 	%p12, %r98, %r73;
	@%p12 bra 	$L__BB2_19;
	ld.global.nc.u8 	%rs29, [%rd3+11];
	cvt.s16.s8 	%rs30, %rs29;
	ld.global.nc.u8 	%rs31, [%rd4+7];
	cvt.s16.s8 	%rs32, %rs31;
	mul.wide.s16 	%r99, %rs32, %rs30;
	add.s32 	%r151, %r99, %r151;
$L__BB2_19:
	add.s32 	%r100, %r6, 8;
	setp.ge.s32 	%p13, %r100, %r73;
	@%p13 bra 	$L__BB2_21;
	ld.global.nc.u8 	%rs33, [%rd3+12];
	cvt.s16.s8 	%rs34, %rs33;
	ld.global.nc.u8 	%rs35, [%rd4+8];
	cvt.s16.s8 	%rs36, %rs35;
	mul.wide.s16 	%r101, %rs36, %rs34;
	add.s32 	%r151, %r101, %r151;
$L__BB2_21:
	add.s32 	%r102, %r6, 9;
	setp.ge.s32 	%p14, %r102, %r73;
	@%p14 bra 	$L__BB2_23;
	ld.global.nc.u8 	%rs37, [%rd3+13];
	cvt.s16.s8 	%rs38, %rs37;
	ld.global.nc.u8 	%rs39, [%rd4+9];
	cvt.s16.s8 	%rs40, %rs39;
	mul.wide.s16 	%r103, %rs40, %rs38;
	add.s32 	%r151, %r103, %r151;
$L__BB2_23:
	add.s32 	%r104, %r6, 10;
	setp.ge.s32 	%p15, %r104, %r73;
	@%p15 bra 	$L__BB2_25;
	ld.global.nc.u8 	%rs41, [%rd3+14];
	cvt.s16.s8 	%rs42, %rs41;
	ld.global.nc.u8 	%rs43, [%rd4+10];
	cvt.s16.s8 	%rs44, %rs43;
	mul.wide.s16 	%r105, %rs44, %rs42;
	add.s32 	%r151, %r105, %r151;
$L__BB2_25:
	add.s32 	%r106, %r6, 11;
	setp.ge.s32 	%p16, %r106, %r73;
	@%p16 bra 	$L__BB2_27;
	ld.global.nc.u8 	%rs45, [%rd3+15];
	cvt.s16.s8 	%rs46, %rs45;
	ld.global.nc.u8 	%rs47, [%rd4+11];
	cvt.s16.s8 	%rs48, %rs47;
	mul.wide.s16 	%r107, %rs48, %rs46;
	add.s32 	%r151, %r107, %r151;
$L__BB2_27:
	add.s32 	%r108, %r6, 12;
	setp.ge.s32 	%p17, %r108, %r73;
	@%p17 bra 	$L__BB2_29;
	ld.global.nc.u8 	%rs49, [%rd3+16];
	cvt.s16.s8 	%rs50, %rs49;
	ld.global.nc.u8 	%rs51, [%rd4+12];
	cvt.s16.s8 	%rs52, %rs51;
	mul.wide.s16 	%r109, %rs52, %rs50;
	add.s32 	%r151, %r109, %r151;
$L__BB2_29:
	add.s32 	%r110, %r6, 13;
	setp.ge.s32 	%p18, %r110, %r73;
	@%p18 bra 	$L__BB2_31;
	ld.global.nc.u8 	%rs53, [%rd3+17];
	cvt.s16.s8 	%rs54, %rs53;
	ld.global.nc.u8 	%rs55, [%rd4+13];
	cvt.s16.s8 	%rs56, %rs55;
	mul.wide.s16 	%r111, %rs56, %rs54;
	add.s32 	%r151, %r111, %r151;
$L__BB2_31:
	add.s32 	%r112, %r6, 14;
	setp.ge.s32 	%p19, %r112, %r73;
	@%p19 bra 	$L__BB2_33;
	ld.global.nc.u8 	%rs57, [%rd3+18];
	cvt.s16.s8 	%rs58, %rs57;
	ld.global.nc.u8 	%rs59, [%rd4+14];
	cvt.s16.s8 	%rs60, %rs59;
	mul.wide.s16 	%r113, %rs60, %rs58;
	add.s32 	%r151, %r113, %r151;
$L__BB2_33:
	add.s32 	%r114, %r6, 15;
	setp.ge.s32 	%p20, %r114, %r73;
	@%p20 bra 	$L__BB2_35;
	ld.global.nc.u8 	%rs61, [%rd3+19];
	cvt.s16.s8 	%rs62, %rs61;
	ld.global.nc.u8 	%rs63, [%rd4+15];
	cvt.s16.s8 	%rs64, %rs63;
	mul.wide.s16 	%r115, %rs64, %rs62;
	add.s32 	%r151, %r115, %r151;
$L__BB2_35:
	add.s32 	%r116, %r6, 16;
	setp.ge.s32 	%p21, %r116, %r73;
	@%p21 bra 	$L__BB2_37;
	ld.global.nc.u8 	%rs65, [%rd3+20];
	cvt.s16.s8 	%rs66, %rs65;
	ld.global.nc.u8 	%rs67, [%rd4+16];
	cvt.s16.s8 	%rs68, %rs67;
	mul.wide.s16 	%r117, %rs68, %rs66;
	add.s32 	%r151, %r117, %r151;
$L__BB2_37:
	add.s32 	%r118, %r6, 17;
	setp.ge.s32 	%p22, %r118, %r73;
	@%p22 bra 	$L__BB2_39;
	ld.global.nc.u8 	%rs69, [%rd3+21];
	cvt.s16.s8 	%rs70, %rs69;
	ld.global.nc.u8 	%rs71, [%rd4+17];
	cvt.s16.s8 	%rs72, %rs71;
	mul.wide.s16 	%r119, %rs72, %rs70;
	add.s32 	%r151, %r119, %r151;
$L__BB2_39:
	add.s32 	%r120, %r6, 18;
	setp.ge.s32 	%p23, %r120, %r73;
	@%p23 bra 	$L__BB2_41;
	ld.global.nc.u8 	%rs73, [%rd3+22];
	cvt.s16.s8 	%rs74, %rs73;
	ld.global.nc.u8 	%rs75, [%rd4+18];
	cvt.s16.s8 	%rs76, %rs75;
	mul.wide.s16 	%r121, %rs76, %rs74;
	add.s32 	%r151, %r121, %r151;
$L__BB2_41:
	add.s32 	%r122, %r6, 19;
	setp.ge.s32 	%p24, %r122, %r73;
	@%p24 bra 	$L__BB2_43;
	ld.global.nc.u8 	%rs77, [%rd3+23];
	cvt.s16.s8 	%rs78, %rs77;
	ld.global.nc.u8 	%rs79, [%rd4+19];
	cvt.s16.s8 	%rs80, %rs79;
	mul.wide.s16 	%r123, %rs80, %rs78;
	add.s32 	%r151, %r123, %r151;
$L__BB2_43:
	add.s32 	%r124, %r6, 20;
	setp.ge.s32 	%p25, %r124, %r73;
	@%p25 bra 	$L__BB2_45;
	ld.global.nc.u8 	%rs81, [%rd3+24];
	cvt.s16.s8 	%rs82, %rs81;
	ld.global.nc.u8 	%rs83, [%rd4+20];
	cvt.s16.s8 	%rs84, %rs83;
	mul.wide.s16 	%r125, %rs84, %rs82;
	add.s32 	%r151, %r125, %r151;
$L__BB2_45:
	add.s32 	%r126, %r6, 21;
	setp.ge.s32 	%p26, %r126, %r73;
	@%p26 bra 	$L__BB2_47;
	ld.global.nc.u8 	%rs85, [%rd3+25];
	cvt.s16.s8 	%rs86, %rs85;
	ld.global.nc.u8 	%rs87, [%rd4+21];
	cvt.s16.s8 	%rs88, %rs87;
	mul.wide.s16 	%r127, %rs88, %rs86;
	add.s32 	%r151, %r127, %r151;
$L__BB2_47:
	add.s32 	%r128, %r6, 22;
	setp.ge.s32 	%p27, %r128, %r73;
	@%p27 bra 	$L__BB2_49;
	ld.global.nc.u8 	%rs89, [%rd3+26];
	cvt.s16.s8 	%rs90, %rs89;
	ld.global.nc.u8 	%rs91, [%rd4+22];
	cvt.s16.s8 	%rs92, %rs91;
	mul.wide.s16 	%r129, %rs92, %rs90;
	add.s32 	%r151, %r129, %r151;
$L__BB2_49:
	add.s32 	%r130, %r6, 23;
	setp.ge.s32 	%p28, %r130, %r73;
	@%p28 bra 	$L__BB2_51;
	ld.global.nc.u8 	%rs93, [%rd3+27];
	cvt.s16.s8 	%rs94, %rs93;
	ld.global.nc.u8 	%rs95, [%rd4+23];
	cvt.s16.s8 	%rs96, %rs95;
	mul.wide.s16 	%r131, %rs96, %rs94;
	add.s32 	%r151, %r131, %r151;
$L__BB2_51:
	add.s32 	%r132, %r6, 24;
	setp.ge.s32 	%p29, %r132, %r73;
	@%p29 bra 	$L__BB2_53;
	ld.global.nc.u8 	%rs97, [%rd3+28];
	cvt.s16.s8 	%rs98, %rs97;
	ld.global.nc.u8 	%rs99, [%rd4+24];
	cvt.s16.s8 	%rs100, %rs99;
	mul.wide.s16 	%r133, %rs100, %rs98;
	add.s32 	%r151, %r133, %r151;
$L__BB2_53:
	add.s32 	%r134, %r6, 25;
	setp.ge.s32 	%p30, %r134, %r73;
	@%p30 bra 	$L__BB2_55;
	ld.global.nc.u8 	%rs101, [%rd3+29];
	cvt.s16.s8 	%rs102, %rs101;
	ld.global.nc.u8 	%rs103, [%rd4+25];
	cvt.s16.s8 	%rs104, %rs103;
	mul.wide.s16 	%r135, %rs104, %rs102;
	add.s32 	%r151, %r135, %r151;
$L__BB2_55:
	add.s32 	%r136, %r6, 26;
	setp.ge.s32 	%p31, %r136, %r73;
	@%p31 bra 	$L__BB2_57;
	ld.global.nc.u8 	%rs105, [%rd3+30];
	cvt.s16.s8 	%rs106, %rs105;
	ld.global.nc.u8 	%rs107, [%rd4+26];
	cvt.s16.s8 	%rs108, %rs107;
	mul.wide.s16 	%r137, %rs108, %rs106;
	add.s32 	%r151, %r137, %r151;
$L__BB2_57:
	add.s32 	%r138, %r6, 27;
	setp.ge.s32 	%p32, %r138, %r73;
	@%p32 bra 	$L__BB2_59;
	ld.global.nc.u8 	%rs109, [%rd3+31];
	cvt.s16.s8 	%rs110, %rs109;
	ld.global.nc.u8 	%rs111, [%rd4+27];
	cvt.s16.s8 	%rs112, %rs111;
	mul.wide.s16 	%r139, %rs112, %rs110;
	add.s32 	%r151, %r139, %r151;
$L__BB2_59:
	add.s32 	%r140, %r6, 28;
	setp.ge.s32 	%p33, %r140, %r73;
	@%p33 bra 	$L__BB2_61;
	ld.global.nc.u8 	%rs113, [%rd3+32];
	cvt.s16.s8 	%rs114, %rs113;
	ld.global.nc.u8 	%rs115, [%rd4+28];
	cvt.s16.s8 	%rs116, %rs115;
	mul.wide.s16 	%r141, %rs116, %rs114;
	add.s32 	%r151, %r141, %r151;
$L__BB2_61:
	add.s32 	%r142, %r6, 29;
	setp.ge.s32 	%p34, %r142, %r73;
	@%p34 bra 	$L__BB2_63;
	ld.global.nc.u8 	%rs117, [%rd3+33];
	cvt.s16.s8 	%rs118, %rs117;
	ld.global.nc.u8 	%rs119, [%rd4+29];
	cvt.s16.s8 	%rs120, %rs119;
	mul.wide.s16 	%r143, %rs120, %rs118;
	add.s32 	%r151, %r143, %r151;
$L__BB2_63:
	add.s32 	%r144, %r6, 30;
	setp.ge.s32 	%p35, %r144, %r73;
	@%p35 bra 	$L__BB2_65;
	ld.global.nc.u8 	%rs121, [%rd3+34];
	cvt.s16.s8 	%rs122, %rs121;
	ld.global.nc.u8 	%rs123, [%rd4+30];
	cvt.s16.s8 	%rs124, %rs123;
	mul.wide.s16 	%r145, %rs124, %rs122;
	add.s32 	%r151, %r145, %r151;
$L__BB2_65:
	add.s32 	%r146, %r6, 31;
	setp.ge.s32 	%p36, %r146, %r73;
	@%p36 bra 	$L__BB2_67;
	ld.global.nc.u8 	%rs125, [%rd3+35];
	cvt.s16.s8 	%rs126, %rs125;
	ld.global.nc.u8 	%rs127, [%rd4+31];
	cvt.s16.s8 	%rs128, %rs127;
	mul.wide.s16 	%r147, %rs128, %rs126;
	add.s32 	%r151, %r147, %r151;
$L__BB2_67:
	cvt.rn.f32.s32 	%f8, %r151;
	fma.rn.f32 	%f13, %f2, %f8, %f13;
	mad.lo.s32 	%r149, %r149, -31, %r9;
	setp.ne.s32 	%p37, %r149, %r75;
	@%p37 bra 	$L__BB2_3;
$L__BB2_68:
	mul.f32 	%f9, %f5, %f13;
	cvta.to.global.u64 	%rd15, %rd7;
	mul.wide.s32 	%rd16, %r2, 4;
	add.s64 	%rd17, %rd15, %rd16;
	ld.global.nc.f32 	%f10, [%rd17];
	mul.f32 	%f11, %f9, %f10;
	mad.lo.s32 	%r148, %r74, %r1, %r2;
	cvta.to.global.u64 	%rd18, %rd6;
	mul.wide.s32 	%rd19, %r148, 4;
	add.s64 	%rd20, %rd18, %rd19;
	st.global.f32 	[%rd20], %f11;
$L__BB2_69:
	ret;

}


// ===== COMPILED SASS (sm_100) =====

	.target	sm_100

	.elftype	@"ET_EXEC"


//--------------------- .note.nv.tkinfo           --------------------------
	.section	.note.nv.tkinfo,"",@"SHT_NOTE"
	.sectionflags	@"SHF_NOTE_NV_TKINFO"
	.tkinfo
        /*0018*/ 	.word	0x00000002
        /*0030*/ 	.string	""
        /*0030*/ 	.string	"ptxas"
        /*0030*/ 	.string	"Cuda compilation tools, release 13.0, V13.0.88"
        /*0030*/ 	.string	"Build cuda_13.0.r13.0/compiler.36424714_0"
        /*0030*/ 	.string	"-arch sm_100 -m 64 "



//--------------------- .note.nv.cuinfo           --------------------------
	.section	.note.nv.cuinfo,"",@"SHT_NOTE"
	.sectionflags	@"SHF_NOTE_NV_CUINFO"
        /*0018*/ 	.short	0x0002
        /*001a*/ 	.short	0x0064
        /*001c*/ 	.short	0x0082
	.zero		2


//--------------------- .nv.info                  --------------------------
	.section	.nv.info,"",@"SHT_CUDA_INFO"
	.align	4


	//----- nvinfo : EIATTR_REGCOUNT
	.align		4
        /*0000*/ 	.byte	0x04, 0x2f
        /*0002*/ 	.short	(.L_1 - .L_0)
	.align		4
.L_0:
        /*0004*/ 	.word	index@(_Z25baseline_w8a8_gemm_kernelPKaS0_PffPKfiiib)
        /*0008*/ 	.word	0x0000001f


	//----- nvinfo : EIATTR_FRAME_SIZE
	.align		4
.L_1:
        /*000c*/ 	.byte	0x04, 0x11
        /*000e*/ 	.short	(.L_3 - .L_2)
	.align		4
.L_2:
        /*0010*/ 	.word	index@(_Z25baseline_w8a8_gemm_kernelPKaS0_PffPKfiiib)
        /*0014*/ 	.word	0x00000000


	//----- nvinfo : EIATTR_REGCOUNT
	.align		4
.L_3:
        /*0018*/ 	.byte	0x04, 0x2f
        /*001a*/ 	.short	(.L_5 - .L_4)
	.align		4
.L_4:
        /*001c*/ 	.word	index@(_Z29convert_to_q8_0_blocks_kernelPKaP10Q8_0_Blockii)
        /*0020*/ 	.word	0x00000020


	//----- nvinfo : EIATTR_FRAME_SIZE
	.align		4
.L_5:
        /*0024*/ 	.byte	0x04, 0x11
        /*0026*/ 	.short	(.L_7 - .L_6)
	.align		4
.L_6:
        /*0028*/ 	.word	index@(_Z29convert_to_q8_0_blocks_kernelPKaP10Q8_0_Blockii)
        /*002c*/ 	.word	0x00000000


	//----- nvinfo : EIATTR_REGCOUNT
	.align		4
.L_7:
        /*0030*/ 	.byte	0x04, 0x2f
        /*0032*/ 	.short	(.L_9 - .L_8)
	.align		4
.L_8:
        /*0034*/ 	.word	index@(_Z15mmq_dp4a_kernelPK10Q8_0_BlockPKaPfPKffiiii)
        /*0038*/ 	.word	0x0000001f


	//----- nvinfo : EIATTR_FRAME_SIZE
	.align		4
.L_9:
        /*003c*/ 	.byte	0x04, 0x11
        /*003e*/ 	.short	(.L_11 - .L_10)
	.align		4
.L_10:
        /*0040*/ 	.word	index@(_Z15mmq_dp4a_kernelPK10Q8_0_BlockPKaPfPKffiiii)
        /*0044*/ 	.word	0x00000000


	//----- nvinfo : EIATTR_MIN_STACK_SIZE
	.align		4
.L_11:
        /*0048*/ 	.byte	0x04, 0x12
        /*004a*/ 	.short	(.L_13 - .L_12)
	.align		4
.L_12:
        /*004c*/ 	.word	index@(_Z15mmq_dp4a_kernelPK10Q8_0_BlockPKaPfPKffiiii)
        /*0050*/ 	.word	0x00000000


	//----- nvinfo : EIATTR_MIN_STACK_SIZE
	.align		4
.L_13:
        /*0054*/ 	.byte	0x04, 0x12
        /*0056*/ 	.short	(.L_15 - .L_14)
	.align		4
.L_14:
        /*0058*/ 	.word	index@(_Z29convert_to_q8_0_blocks_kernelPKaP10Q8_0_Blockii)
        /*005c*/ 	.word	0x00000000


	//----- nvinfo : EIATTR_MIN_STACK_SIZE
	.align		4
.L_15:
        /*0060*/ 	.byte	0x04, 0x12
        /*0062*/ 	.short	(.L_17 - .L_16)
	.align		4
.L_16:
        /*0064*/ 	.word	index@(_Z25baseline_w8a8_gemm_kernelPKaS0_PffPKfiiib)
        /*0068*/ 	.word	0x00000000
.L_17:


//--------------------- .nv.compat                --------------------------
	.section	.nv.compat,"",@"SHT_CUDA_COMPAT_INFO"
	.align	4
        /*0000*/ 	.byte	0x02, 0x09, 0x00, 0x00, 0x02, 0x02, 0x01, 0x00, 0x02, 0x05, 0x05, 0x00, 0x03, 0x07, 0x01, 0x01
        /*0010*/ 	.byte	0x02, 0x03, 0x00, 0x00, 0x02, 0x06, 0x01, 0x00, 0x04, 0x0b, 0x08, 0x00, 0x09, 0x00, 0x00, 0x00
        /*0020*/ 	.byte	0x00, 0x00, 0x00, 0x00


//--------------------- .nv.info._Z15mmq_dp4a_kernelPK10Q8_0_BlockPKaPfPKffiiii --------------------------
	.section	.nv.info._Z15mmq_dp4a_kernelPK10Q8_0_BlockPKaPfPKffiiii,"",@"SHT_CUDA_INFO"
	.sectionflags	@""
	.align	4


	//----- nvinfo : EIATTR_CUDA_API_VERSION
	.align		4
        /*0000*/ 	.byte	0x04, 0x37
        /*0002*/ 	.short	(.L_19 - .L_18)
.L_18:
        /*0004*/ 	.word	0x00000082


	//----- nvinfo : EIATTR_KPARAM_INFO
	.align		4
.L_19:
        /*0008*/ 	.byte	0x04, 0x17
        /*000a*/ 	.short	(.L_21 - .L_20)
.L_20:
        /*000c*/ 	.word	0x00000000
        /*0010*/ 	.short	0x0008
        /*0012*/ 	.short	0x0030
        /*0014*/ 	.byte	0x00, 0xf0, 0x11, 0x00


	//----- nvinfo : EIATTR_KPARAM_INFO
	.align		4
.L_21:
        /*0018*/ 	.byte	0x04, 0x17
        /*001a*/ 	.short	(.L_23 - .L_22)
.L_22:
        /*001c*/ 	.word	0x00000000
        /*0020*/ 	.short	0x0007
        /*0022*/ 	.short	0x002c
        /*0024*/ 	.byte	0x00, 0xf0, 0x11, 0x00


	//----- nvinfo : EIATTR_KPARAM_INFO
	.align		4
.L_23:
        /*0028*/ 	.byte	0x04, 0x17
        /*002a*/ 	.short	(.L_25 - .L_24)
.L_24:
        /*002c*/ 	.word	0x00000000
        /*0030*/ 	.short	0x0006
        /*0032*/ 	.short	0x0028
        /*0034*/ 	.byte	0x00, 0xf0, 0x11, 0x00


	//----- nvinfo : EIATTR_KPARAM_INFO
	.align		4
.L_25:
        /*0038*/ 	.byte	0x04, 0x17
        /*003a*/ 	.short	(.L_27 - .L_26)
.L_26:
        /*003c*/ 	.word	0x00000000
        /*0040*/ 	.short	0x0005
        /*0042*/ 	.short	0x0024
        /*0044*/ 	.byte	0x00, 0xf0, 0x11, 0x00


	//----- nvinfo : EIATTR_KPARAM_INFO
	.align		4
.L_27:
        /*0048*/ 	.byte	0x04, 0x17
        /*004a*/ 	.short	(.L_29 - .L_28)
.L_28:
        /*004c*/ 	.word	0x00000000
        /*0050*/ 	.short	0x0004
        /*0052*/ 	.short	0x0020
        /*0054*/ 	.byte	0x00, 0xf0, 0x11, 0x00


	//----- nvinfo : EIATTR_KPARAM_INFO
	.align		4
.L_29:
        /*0058*/ 	.byte	0x04, 0x17
        /*005a*/ 	.short	(.L_31 - .L_30)
.L_30:
        /*005c*/ 	.word	0x00000000
        /*0060*/ 	.short	0x0003
        /*0062*/ 	.short	0x0018
        /*0064*/ 	.byte	0x00, 0xf5, 0x21, 0x00


	//----- nvinfo : EIATTR_KPARAM_INFO
	.align		4
.L_31:
        /*0068*/ 	.byte	0x04, 0x17
        /*006a*/ 	.short	(.L_33 - .L_32)
.L_32:
        /*006c*/ 	.word	0x00000000
        /*0070*/ 	.short	0x0002
        /*0072*/ 	.short	0x0010
        /*0074*/ 	.byte	0x00, 0xf5, 0x21, 0x00


	//----- nvinfo : EIATTR_KPARAM_INFO
	.align		4
.L_33:
        /*0078*/ 	.byte	0x04, 0x17
        /*007a*/ 	.short	(.L_35 - .L_34)
.L_34:
        /*007c*/ 	.word	0x00000000
        /*0080*/ 	.short	0x0001
        /*0082*/ 	.short	0x0008
        /*0084*/ 	.byte	0x00, 0xf5, 0x21, 0x00


	//----- nvinfo : EIATTR_KPARAM_INFO
	.align		4
.L_35:
        /*0088*/ 	.byte	0x04, 0x17
        /*008a*/ 	.short	(.L_37 - .L_36)
.L_36:
        /*008c*/ 	.word	0x00000000
        /*0090*/ 	.short	0x0000
        /*0092*/ 	.short	0x0000
        /*0094*/ 	.byte	0x00, 0xf5, 0x21, 0x00


	//----- nvinfo : EIATTR_SPARSE_MMA_MASK
	.align		4
.L_37:
        /*0098*/ 	.byte	0x03, 0x50
        /*009a*/ 	.short	0x0000


	//----- nvinfo : EIATTR_MAXREG_COUNT
	.align		4
        /*009c*/ 	.byte	0x03, 0x1b
        /*009e*/ 	.short	0x00ff


	//----- nvinfo : EIATTR_MERCURY_ISA_VERSION
	.align		4
        /*00a0*/ 	.byte	0x03, 0x5f
        /*00a2*/ 	.short	0x0101


	//----- nvinfo : EIATTR_VRC_CTA_INIT_COUNT
	.align		4
        /*00a4*/ 	.byte	0x02, 0x4a
	.zero		1
	.zero		1


	//----- nvinfo : EIATTR_EXIT_INSTR_OFFSETS
	.align		4
        /*00a8*/ 	.byte	0x04, 0x1c
        /*00aa*/ 	.short	(.L_39 - .L_38)


	//   ....[0]....
.L_38:
        /*00ac*/ 	.word	0x000000d0


	//   ....[1]....
        /*00b0*/ 	.word	0x000012f0


	//----- nvinfo : EIATTR_CBANK_PARAM_SIZE
	.align		4
.L_39:
        /*00b4*/ 	.byte	0x03, 0x19
        /*00b6*/ 	.short	0x0034


	//----- nvinfo : EIATTR_PARAM_CBANK
	.align		4
        /*00b8*/ 	.byte	0x04, 0x0a
        /*00ba*/ 	.short	(.L_41 - .L_40)
	.align		4
.L_40:
        /*00bc*/ 	.word	index@(.nv.constant0._Z15mmq_dp4a_kernelPK10Q8_0_BlockPKaPfPKffiiii)
        /*00c0*/ 	.short	0x0380
        /*00c2*/ 	.short	0x0034


	//----- nvinfo : EIATTR_SW_WAR
	.align		4
.L_41:
        /*00c4*/ 	.byte	0x04, 0x36
        /*00c6*/ 	.short	(.L_43 - .L_42)
.L_42:
        /*00c8*/ 	.word	0x00000008
.L_43:


//--------------------- .nv.info._Z29convert_to_q8_0_blocks_kernelPKaP10Q8_0_Blockii --------------------------
	.section	.nv.info._Z29convert_to_q8_0_blocks_kernelPKaP10Q8_0_Blockii,"",@"SHT_CUDA_INFO"
	.sectionflags	@""
	.align	4


	//----- nvinfo : EIATTR_CUDA_API_VERSION
	.align		4
        /*0000*/ 	.byte	0x04, 0x37
        /*0002*/ 	.short	(.L_45 - .L_44)
.L_44:
        /*0004*/ 	.word	0x00000082


	//----- nvinfo : EIATTR_KPARAM_INFO
	.align		4
.L_45:
        /*0008*/ 	.byte	0x04, 0x17
        /*000a*/ 	.short	(.L_47 - .L_46)
.L_46:
        /*000c*/ 	.word	0x00000000
        /*0010*/ 	.short	0x0003
        /*0012*/ 	.short	0x0014
        /*0014*/ 	.byte	0x00, 0xf0, 0x11, 0x00


	//----- nvinfo : EIATTR_KPARAM_INFO
	.align		4
.L_47:
        /*0018*/ 	.byte	0x04, 0x17
        /*001a*/ 	.short	(.L_49 - .L_48)
.L_48:
        /*001c*/ 	.word	0x00000000
        /*0020*/ 	.short	0x0002
        /*0022*/ 	.short	0x0010
        /*0024*/ 	.byte	0x00, 0xf0, 0x11, 0x00


	//----- nvinfo : EIATTR_KPARAM_INFO
	.align		4
.L_49:
        /*0028*/ 	.byte	0x04, 0x17
        /*002a*/ 	.short	(.L_51 - .L_50)
.L_50:
        /*002c*/ 	.word	0x00000000
        /*0030*/ 	.short	0x0001
        /*0032*/ 	.short	0x0008
        /*0034*/ 	.byte	0x00, 0xf5, 0x21, 0x00


	//----- nvinfo : EIATTR_KPARAM_INFO
	.align		4
.L_51:
        /*0038*/ 	.byte	0x04, 0x17
        /*003a*/ 	.short	(.L_53 - .L_52)
.L_52:
        /*003c*/ 	.word	0x00000000
        /*0040*/ 	.short	0x0000
        /*0042*/ 	.short	0x0000
        /*0044*/ 	.byte	0x00, 0xf5, 0x21, 0x00


	//----- nvinfo : EIATTR_SPARSE_MMA_MASK
	.align		4
.L_53:
        /*0048*/ 	.byte	0x03, 0x50
        /*004a*/ 	.short	0x0000


	//----- nvinfo : EIATTR_MAXREG_COUNT
	.align		4
        /*004c*/ 	.byte	0x03, 0x1b
        /*004e*/ 	.short	0x00ff


	//----- nvinfo : EIATTR_MERCURY_ISA_VERSION
	.align		4
        /*0050*/ 	.byte	0x03, 0x5f
        /*0052*/ 	.short	0x0101


	//----- nvinfo : EIATTR_VRC_CTA_INIT_COUNT
	.align		4
        /*0054*/ 	.byte	0x02, 0x4a
	.zero		1
	.zero		1


	//----- nvinfo : EIATTR_EXIT_INSTR_OFFSETS
	.align		4
        /*0058*/ 	.byte	0x04, 0x1c
        /*005a*/ 	.short	(.L_55 - .L_54)


	//   ....[0]....
.L_54:
        /*005c*/ 	.word	0x00000080


	//   ....[1]....
        /*0060*/ 	.word	0x00000c00


	//----- nvinfo : EIATTR_CBANK_PARAM_SIZE
	.align		4
.L_55:
        /*0064*/ 	.byte	0x03, 0x19
        /*0066*/ 	.short	0x0018


	//----- nvinfo : EIATTR_PARAM_CBANK
	.align		4
        /*0068*/ 	.byte	0x04, 0x0a
        /*006a*/ 	.short	(.L_57 - .L_56)
	.align		4
.L_56:
        /*006c*/ 	.word	index@(.nv.constant0._Z29convert_to_q8_0_blocks_kernelPKaP10Q8_0_Blockii)
        /*0070*/ 	.short	0x0380
        /*0072*/ 	.short	0x0018


	//----- nvinfo : EIATTR_SW_WAR
	.align		4
.L_57:
        /*0074*/ 	.byte	0x04, 0x36
        /*0076*/ 	.short	(.L_59 - .L_58)
.L_58:
        /*0078*/ 	.word	0x00000008
.L_59:


//--------------------- .nv.info._Z25baseline_w8a8_gemm_kernelPKaS0_PffPKfiiib --------------------------
	.section	.nv.info._Z25baseline_w8a8_gemm_kernelPKaS0_PffPKfiiib,"",@"SHT_CUDA_INFO"
	.sectionflags	@""
	.align	4


	//----- nvinfo : EIATTR_CUDA_API_VERSION
	.align		4
        /*0000*/ 	.byte	0x04, 0x37
        /*0002*/ 	.short	(.L_61 - .L_60)
.L_60:
        /*0004*/ 	.word	0x00000082


	//----- nvinfo : EIATTR_KPARAM_INFO
	.align		4
.L_61:
        /*0008*/ 	.byte	0x04, 0x17
        /*000a*/ 	.short	(.L_63 - .L_62)
.L_62:
        /*000c*/ 	.word	0x00000000
        /*0010*/ 	.short	0x0008
        /*0012*/ 	.short	0x0034
        /*0014*/ 	.byte	0x00, 0xf0, 0x05, 0x00


	//----- nvinfo : EIATTR_KPARAM_INFO
	.align		4
.L_63:
        /*0018*/ 	.byte	0x04, 0x17
        /*001a*/ 	.short	(.L_65 - .L_64)
.L_64:
        /*001c*/ 	.word	0x00000000
        /*0020*/ 	.short	0x0007
        /*0022*/ 	.short	0x0030
        /*0024*/ 	.byte	0x00, 0xf0, 0x11, 0x00


	//----- nvinfo : EIATTR_KPARAM_INFO
	.align		4
.L_65:
        /*0028*/ 	.byte	0x04, 0x17
        /*002a*/ 	.short	(.L_67 - .L_66)
.L_66:
        /*002c*/ 	.word	0x00000000
        /*0030*/ 	.short	0x0006
        /*0032*/ 	.short	0x002c
        /*0034*/ 	.byte	0x00, 0xf0, 0x11, 0x00


	//----- nvinfo : EIATTR_KPARAM_INFO
	.align		4
.L_67:
        /*0038*/ 	.byte	0x04, 0x17
        /*003a*/ 	.short	(.L_69 - .L_68)
.L_68:
        /*003c*/ 	.word	0x00000000
        /*0040*/ 	.short	0x0005
        /*0042*/ 	.short	0x0028
        /*0044*/ 	.byte	0x00, 0xf0, 0x11, 0x00


	//----- nvinfo : EIATTR_KPARAM_INFO
	.align		4
.L_69:
        /*0048*/ 	.byte	0x04, 0x17
        /*004a*/ 	.short	(.L_71 - .L_70)
.L_70:
        /*004c*/ 	.word	0x00000000
        /*0050*/ 	.short	0x0004
        /*0052*/ 	.short	0x0020
        /*0054*/ 	.byte	0x00, 0xf5, 0x21, 0x00


	//----- nvinfo : EIATTR_KPARAM_INFO
	.align		4
.L_71:
        /*0058*/ 	.byte	0x04, 0x17
        /*005a*/ 	.short	(.L_73 - .L_72)
.L_72:
        /*005c*/ 	.word	0x00000000
        /*0060*/ 	.short	0x0003
        /*0062*/ 	.short	0x0018
        /*0064*/ 	.byte	0x00, 0xf0, 0x11, 0x00


	//----- nvinfo : EIATTR_KPARAM_INFO
	.align		4
.L_73:
        /*0068*/ 	.byte	0x04, 0x17
        /*006a*/ 	.short	(.L_75 - .L_74)
.L_74:
        /*006c*/ 	.word	0x00000000
        /*0070*/ 	.short	0x0002
        /*0072*/ 	.short	0x0010
        /*0074*/ 	.byte	0x00, 0xf5, 0x21, 0x00


	//----- nvinfo : EIATTR_KPARAM_INFO
	.align		4
.L_75:
        /*0078*/ 	.byte	0x04, 0x17
        /*007a*/ 	.short	(.L_77 - .L_76)
.L_76:
        /*007c*/ 	.word	0x00000000
        /*0080*/ 	.short	0x0001
        /*0082*/ 	.short	0x0008
        /*0084*/ 	.byte	0x00, 0xf5, 0x21, 0x00


	//----- nvinfo : EIATTR_KPARAM_INFO
	.align		4
.L_77:
        /*0088*/ 	.byte	0x04, 0x17
        /*008a*/ 	.short	(.L_79 - .L_78)
.L_78:
        /*008c*/ 	.word	0x00000000
        /*0090*/ 	.short	0x0000
        /*0092*/ 	.short	0x0000
        /*0094*/ 	.byte	0x00, 0xf5, 0x21, 0x00


	//----- nvinfo : EIATTR_SPARSE_MMA_MASK
	.align		4
.L_79:
        /*0098*/ 	.byte	0x03, 0x50
        /*009a*/ 	.short	0x0000


	//----- nvinfo : EIATTR_MAXREG_COUNT
	.align		4
        /*009c*/ 	.byte	0x03, 0x1b
        /*009e*/ 	.short	0x00ff


	//----- nvinfo : EIATTR_MERCURY_ISA_VERSION
	.align		4
        /*00a0*/ 	.byte	0x03, 0x5f
        /*00a2*/ 	.short	0x0101


	//----- nvinfo : EIATTR_VRC_CTA_INIT_COUNT
	.align		4
        /*00a4*/ 	.byte	0x02, 0x4a
	.zero		1
	.zero		1


	//----- nvinfo : EIATTR_EXIT_INSTR_OFFSETS
	.align		4
        /*00a8*/ 	.byte	0x04, 0x1c
        /*00aa*/ 	.short	(.L_81 - .L_80)


	//   ....[0]....
.L_80:
        /*00ac*/ 	.word	0x000000d0


	//   ....[1]....
        /*00b0*/ 	.word	0x00000db0


	//----- nvinfo : EIATTR_CBANK_PARAM_SIZE
	.align		4
.L_81:
        /*00b4*/ 	.byte	0x03, 0x19
        /*00b6*/ 	.short	0x0035


	//----- nvinfo : EIATTR_PARAM_CBANK
	.align		4
        /*00b8*/ 	.byte	0x04, 0x0a
        /*00ba*/ 	.short	(.L_83 - .L_82)
	.align		4
.L_82:
        /*00bc*/ 	.word	index@(.nv.constant0._Z25baseline_w8a8_gemm_kernelPKaS0_PffPKfiiib)
        /*00c0*/ 	.short	0x0380
        /*00c2*/ 	.short	0x0035


	//----- nvinfo : EIATTR_SW_WAR
	.align		4
.L_83:
        /*00c4*/ 	.byte	0x04, 0x36
        /*00c6*/ 	.short	(.L_85 - .L_84)
.L_84:
        /*00c8*/ 	.word	0x00000008
.L_85:


//--------------------- .nv.callgraph             --------------------------
	.section	.nv.callgraph,"",@"SHT_CUDA_CALLGRAPH"
	.align	4
	.sectionentsize	8
	.align		4
        /*0000*/ 	.word	0x00000000
	.align		4
        /*0004*/ 	.word	0xffffffff
	.align		4
        /*0008*/ 	.word	0x00000000
	.align		4
        /*000c*/ 	.word	0xfffffffe
	.align		4
        /*0010*/ 	.word	0x00000000
	.align		4
        /*0014*/ 	.word	0xfffffffd
	.align		4
        /*0018*/ 	.word	0x00000000
	.align		4
        /*001c*/ 	.word	0xfffffffc


//--------------------- .text._Z15mmq_dp4a_kernelPK10Q8_0_BlockPKaPfPKffiiii --------------------------
	.section	.text._Z15mmq_dp4a_kernelPK10Q8_0_BlockPKaPfPKffiiii,"ax",@progbits
	.align	128
        .global         _Z15mmq_dp4a_kernelPK10Q8_0_BlockPKaPfPKffiiii
        .type           _Z15mmq_dp4a_kernelPK10Q8_0_BlockPKaPfPKffiiii,@function
        .size           _Z15mmq_dp4a_kernelPK10Q8_0_BlockPKaPfPKffiiii,(.L_x_13 - _Z15mmq_dp4a_kernelPK10Q8_0_BlockPKaPfPKffiiii)
        .other          _Z15mmq_dp4a_kernelPK10Q8_0_BlockPKaPfPKffiiii,@"STO_CUDA_ENTRY STV_DEFAULT"
_Z15mmq_dp4a_kernelPK10Q8_0_BlockPKaPfPKffiiii:
.text._Z15mmq_dp4a_kernelPK10Q8_0_BlockPKaPfPKffiiii:
[----:B------:R-:W-:Y:S01]  /*0000*/  LDC R1, c[0x0][0x37c] ;  /* 0x0000df00ff017b82 */ /* 0x000fe20000000800 */
[----:B------:R-:W0:Y:S07]  /*0010*/  S2R R3, SR_TID.X ;  /* 0x0000000000037919 */ /* 0x000e2e0000002100 */
[----:B------:R-:W1:Y:S01]  /*0020*/  LDC R9, c[0x0][0x364] ;  /* 0x0000d900ff097b82 */ /* 0x000e620000000800 */
[----:B------:R-:W2:Y:S01]  /*0030*/  LDCU UR6, c[0x0][0x3ac] ;  /* 0x00007580ff0677ac */ /* 0x000ea20008000800 */
[----:B------:R-:W1:Y:S01]  /*0040*/  S2R R0, SR_TID.Y ;  /* 0x0000000000007919 */ /* 0x000e620000002200 */
[----:B------:R-:W3:Y:S05]  /*0050*/  LDCU UR7, c[0x0][0x3a4] ;  /* 0x00007480ff0777ac */ /* 0x000eea0008000800 */
[----:B------:R-:W0:Y:S08]  /*0060*/  S2UR UR5, SR_CTAID.X ;  /* 0x00000000000579c3 */ /* 0x000e300000002500 */
[----:B------:R-:W0:Y:S08]  /*0070*/  LDC R8, c[0x0][0x360] ;  /* 0x0000d800ff087b82 */ /* 0x000e300000000800 */
[----:B------:R-:W1:Y:S01]  /*0080*/  S2UR UR4, SR_CTAID.Y ;  /* 0x00000000000479c3 */ /* 0x000e620000002600 */
[----:B0-----:R-:W-:-:S05]  /*0090*/  IMAD R8, R8, UR5, R3 ;  /* 0x0000000508087c24 */ /* 0x001fca000f8e0203 */
[----:B--2---:R-:W-:Y:S01]  /*00a0*/  ISETP.GE.AND P0, PT, R8, UR6, PT ;  /* 0x0000000608007c0c */ /* 0x004fe2000bf06270 */
[----:B-1----:R-:W-:-:S05]  /*00b0*/  IMAD R9, R9, UR4, R0 ;  /* 0x0000000409097c24 */ /* 0x002fca000f8e0200 */
[----:B---3--:R-:W-:-:S13]  /*00c0*/  ISETP.GE.OR P0, PT, R9, UR7, P0 ;  /* 0x0000000709007c0c */ /* 0x008fda0008706670 */
[----:B------:R-:W-:Y:S05]  /*00d0*/  @P0 EXIT ;  /* 0x000000000000094d */ /* 0x000fea0003800000 */
[----:B------:R-:W0:Y:S01]  /*00e0*/  LDCU UR4, c[0x0][0x3b0] ;  /* 0x00007600ff0477ac */ /* 0x000e220008000800 */
[----:B------:R-:W1:Y:S01]  /*00f0*/  LDC.64 R2, c[0x0][0x398] ;  /* 0x0000e600ff027b82 */ /* 0x000e620000000a00 */
[----:B------:R-:W-:Y:S01]  /*0100*/  IMAD.MOV.U32 R13, RZ, RZ, RZ ;  /* 0x000000ffff0d7224 */ /* 0x000fe200078e00ff */
[----:B------:R-:W2:Y:S01]  /*0110*/  LDCU.64 UR6, c[0x0][0x358] ;  /* 0x00006b00ff0677ac */ /* 0x000ea20008000a00 */
[----:B0-----:R-:W-:Y:S01]  /*0120*/  UISETP.GE.AND UP0, UPT, UR4, 0x1, UPT ;  /* 0x000000010400788c */ /* 0x001fe2000bf06270 */
[----:B-1----:R-:W-:-:S08]  /*0130*/  IMAD.WIDE R2, R8, 0x4, R2 ;  /* 0x0000000408027825 */ /* 0x002fd000078e0202 */
[----:B--2---:R-:W-:Y:S05]  /*0140*/  BRA.U !UP0, `(.L_x_0) ;  /* 0x0000001108447547 */ /* 0x004fea000b800000 */
[----:B------:R-:W0:Y:S01]  /*0150*/  LDCU UR4, c[0x0][0x3a8] ;  /* 0x00007500ff0477ac */ /* 0x000e220008000800 */
[----:B------:R-:W-:Y:S02]  /*0160*/  IMAD.MOV.U32 R13, RZ, RZ, RZ ;  /* 0x000000ffff0d7224 */ /* 0x000fe400078e00ff */
[----:B0-----:R-:W-:Y:S01]  /*0170*/  IMAD R11, R8, UR4, RZ ;  /* 0x00000004080b7c24 */ /* 0x001fe2000f8e02ff */
[----:B------:R-:W-:-:S04]  /*0180*/  UMOV UR4, URZ ;  /* 0x000000ff00047c82 */ /* 0x000fc80008000000 */
[----:B------:R-:W-:-:S07]  /*0190*/  SHF.R.S32.HI R10, RZ, 0x1f, R11 ;  /* 0x0000001fff0a7819 */ /* 0x000fce000001140b */
.L_x_1:
[----:B------:R-:W0:Y:S01]  /*01a0*/  LDC R25, c[0x0][0x3a8] ;  /* 0x0000ea00ff197b82 */ /* 0x000e220000000800 */
[----:B------:R-:W-:-:S07]  /*01b0*/  USHF.L.U32 UR5, UR4, 0x5, URZ ;  /* 0x0000000504057899 */ /* 0x000fce00080006ff */
[----:B------:R-:W1:Y:S08]  /*01c0*/  LDC R14, c[0x0][0x3b0] ;  /* 0x0000ec00ff0e7b82 */ /* 0x000e700000000800 */
[----:B------:R-:W2:Y:S08]  /*01d0*/  LDC.64 R6, c[0x0][0x388] ;  /* 0x0000e200ff067b82 */ /* 0x000eb00000000a00 */
[----:B------:R-:W3:Y:S01]  /*01e0*/  LDC.64 R4, c[0x0][0x380] ;  /* 0x0000e000ff047b82 */ /* 0x000ee20000000a00 */
[----:B0-----:R-:W-:Y:S01]  /*01f0*/  ISETP.LE.AND P5, PT, R25, UR5, PT ;  /* 0x0000000519007c0c */ /* 0x001fe2000bfa3270 */
[----:B-1----:R-:W-:-:S12]  /*0200*/  IMAD R15, R9, R14, UR4 ;  /* 0x00000004090f7e24 */ /* 0x002fd8000f8e020e */
[----:B------:R-:W-:-:S05]  /*0210*/  @!P5 VIADD R0, R11, UR5 ;  /* 0x000000050b00dc36 */ /* 0x000fca0008000000 */
[----:B--2---:R-:W-:-:S04]  /*0220*/  @!P5 IADD3 R16, P0, PT, R0, R6, RZ ;  /* 0x000000060010d210 */ /* 0x004fc80007f1e0ff */
[----:B------:R-:W-:Y:S01]  /*0230*/  @!P5 LEA.HI.X.SX32 R17, R0, R7, 0x1, P0 ;  /* 0x000000070011d211 */ /* 0x000fe200000f0eff */
[----:B---3--:R-:W-:-:S04]  /*0240*/  IMAD.WIDE.U32 R4, R15, 0x24, R4 ;  /* 0x000000240f047825 */ /* 0x008fc800078e0004 */
[----:B------:R-:W2:Y:S04]  /*0250*/  @!P5 LDG.E.U8.CONSTANT R16, desc[UR6][R16.64] ;  /* 0x000000061010d981 */ /* 0x000ea8000c1e9100 */
[----:B------:R-:W3:Y:S01]  /*0260*/  @!P5 LDG.E.U8.CONSTANT R0, desc[UR6][R4.64+0x4] ;  /* 0x000004060400d981 */ /* 0x000ee2000c1e9100 */
[----:B------:R-:W-:Y:S02]  /*0270*/  UIADD3 UR8, UPT, UPT, UR5, 0x1, URZ ;  /* 0x0000000105087890 */ /* 0x000fe4000fffe0ff */
[----:B------:R-:W-:Y:S02]  /*0280*/  USHF.R.S32.HI UR9, URZ, 0x1f, UR5 ;  /* 0x0000001fff097899 */ /* 0x000fe40008011405 */
[----:B------:R-:W-:Y:S01]  /*0290*/  IADD3 R6, P0, P1, R6, UR5, R11 ;  /* 0x0000000506067c10 */ /* 0x000fe2000f91e00b */
[----:B------:R-:W-:Y:S01]  /*02a0*/  UIADD3 UR10, UPT, UPT, UR5, 0x1b, URZ ;  /* 0x0000001b050a7890 */ /* 0x000fe2000fffe0ff */
[----:B------:R-:W4:Y:S01]  /*02b0*/  LDG.E.CONSTANT R28, desc[UR6][R4.64] ;  /* 0x00000006041c7981 */ /* 0x000f22000c1e9900 */
[----:B------:R-:W-:Y:S01]  /*02c0*/  ISETP.LE.AND P3, PT, R25, UR8, PT ;  /* 0x0000000819007c0c */ /* 0x000fe2000bf63270 */
[----:B------:R-:W-:Y:S01]  /*02d0*/  UIADD3 UR8, UPT, UPT, UR5, 0x2, URZ ;  /* 0x0000000205087890 */ /* 0x000fe2000fffe0ff */
[----:B------:R-:W-:-:S05]  /*02e0*/  IADD3.X R7, PT, PT, R7, UR9, R10, P0, P1 ;  /* 0x0000000907077c10 */ /* 0x000fca00087e240a */
[----:B------:R-:W-:Y:S01]  /*02f0*/  ISETP.LE.AND P4, PT, R25, UR8, PT ;  /* 0x0000000819007c0c */ /* 0x000fe2000bf83270 */
[----:B------:R-:W-:-:S05]  /*0300*/  UIADD3 UR8, UPT, UPT, UR5, 0x3, URZ ;  /* 0x0000000305087890 */ /* 0x000fca000fffe0ff */
[----:B------:R-:W5:Y:S04]  /*0310*/  @!P3 LDG.E.U8.CONSTANT R24, desc[UR6][R4.64+0x5] ;  /* 0x000005060418b981 */ /* 0x000f68000c1e9100 */
[----:B------:R-:W4:Y:S01]  /*0320*/  @!P3 LDG.E.U8.CONSTANT R18, desc[UR6][R6.64+0x1] ;  /* 0x000001060612b981 */ /* 0x000f22000c1e9100 */
[C---:B------:R-:W-:Y:S01]  /*0330*/  ISETP.LE.AND P6, PT, R25.reuse, UR8, PT ;  /* 0x0000000819007c0c */ /* 0x040fe2000bfc3270 */
[----:B------:R-:W-:Y:S02]  /*0340*/  UIADD3 UR8, UPT, UPT, UR5, 0x4, URZ ;  /* 0x0000000405087890 */ /* 0x000fe4000fffe0ff */
[----:B------:R-:W4:Y:S04]  /*0350*/  @!P4 LDG.E.U8.CONSTANT R26, desc[UR6][R4.64+0x6] ;  /* 0x00000606041ac981 */ /* 0x000f28000c1e9100 */
[----:B------:R-:W4:Y:S01]  /*0360*/  @!P4 LDG.E.U8.CONSTANT R17, desc[UR6][R6.64+0x2] ;  /* 0x000002060611c981 */ /* 0x000f22000c1e9100 */
[----:B------:R-:W-:-:S05]  /*0370*/  ISETP.LE.AND P0, PT, R25, UR8, PT ;  /* 0x0000000819007c0c */ /* 0x000fca000bf03270 */
[----:B------:R-:W4:Y:S04]  /*0380*/  @!P6 LDG.E.U8.CONSTANT R23, desc[UR6][R4.64+0x7] ;  /* 0x000007060417e981 */ /* 0x000f28000c1e9100 */
[----:B------:R-:W4:Y:S01]  /*0390*/  @!P6 LDG.E.U8.CONSTANT R22, desc[UR6][R6.64+0x3] ;  /* 0x000003060616e981 */ /* 0x000f22000c1e9100 */
[----:B------:R-:W-:-:S03]  /*03a0*/  UIADD3 UR8, UPT, UPT, UR5, 0x5, URZ ;  /* 0x0000000505087890 */ /* 0x000fc6000fffe0ff */
[----:B------:R-:W4:Y:S04]  /*03b0*/  @!P0 LDG.E.U8.CONSTANT R20, desc[UR6][R4.64+0x8] ;  /* 0x0000080604148981 */ /* 0x000f28000c1e9100 */
[----:B------:R-:W4:Y:S01]  /*03c0*/  @!P0 LDG.E.U8.CONSTANT R21, desc[UR6][R6.64+0x4] ;  /* 0x0000040606158981 */ /* 0x000f22000c1e9100 */
[----:B------:R-:W-:Y:S01]  /*03d0*/  ISETP.LE.AND P1, PT, R25, UR8, PT ;  /* 0x0000000819007c0c */ /* 0x000fe2000bf23270 */
[----:B------:R-:W-:-:S12]  /*03e0*/  UIADD3 UR8, UPT, UPT, UR5, 0x6, URZ ;  /* 0x0000000605087890 */ /* 0x000fd8000fffe0ff */
[----:B------:R-:W4:Y:S04]  /*03f0*/  @!P1 LDG.E.U8.CONSTANT R15, desc[UR6][R4.64+0x9] ;  /* 0x00000906040f9981 */ /* 0x000f28000c1e9100 */
[----:B------:R-:W4:Y:S01]  /*0400*/  @!P1 LDG.E.U8.CONSTANT R19, desc[UR6][R6.64+0x5] ;  /* 0x0000050606139981 */ /* 0x000f22000c1e9100 */
[----:B------:R-:W-:Y:S02]  /*0410*/  ISETP.LE.AND P2, PT, R25, UR8, PT ;  /* 0x0000000819007c0c */ /* 0x000fe4000bf43270 */
[----:B--2---:R-:W-:-:S11]  /*0420*/  @!P5 PRMT R27, R16, 0x8880, RZ ;  /* 0x00008880101bd816 */ /* 0x004fd600000000ff */
[----:B------:R-:W2:Y:S01]  /*0430*/  @!P2 LDG.E.U8.CONSTANT R16, desc[UR6][R6.64+0x6] ;  /* 0x000006060610a981 */ /* 0x000ea2000c1e9100 */
[----:B---3--:R-:W-:Y:S01]  /*0440*/  @!P5 PRMT R12, R0, 0x8880, RZ ;  /* 0x00008880000cd816 */ /* 0x008fe200000000ff */
[----:B------:R-:W-:-:S04]  /*0450*/  IMAD.MOV.U32 R0, RZ, RZ, RZ ;  /* 0x000000ffff007224 */ /* 0x000fc800078e00ff */
[----:B------:R-:W-:Y:S02]  /*0460*/  @!P5 IMAD R0, R12, R27, RZ ;  /* 0x0000001b0c00d224 */ /* 0x000fe400078e02ff */
[----:B------:R-:W3:Y:S01]  /*0470*/  @!P2 LDG.E.U8.CONSTANT R12, desc[UR6][R4.64+0xa] ;  /* 0x00000a06040ca981 */ /* 0x000ee2000c1e9100 */
[----:B------:R-:W-:Y:S02]  /*0480*/  UIADD3 UR8, UPT, UPT, UR5, 0x7, URZ ;  /* 0x0000000705087890 */ /* 0x000fe4000fffe0ff */
[----:B------:R-:W-:-:S04]  /*0490*/  UIADD3 UR9, UPT, UPT, UR5, 0x9, URZ ;  /* 0x0000000905097890 */ /* 0x000fc8000fffe0ff */
[----:B------:R-:W-:Y:S01]  /*04a0*/  ISETP.LE.AND P5, PT, R25, UR8, PT ;  /* 0x0000000819007c0c */ /* 0x000fe2000bfa3270 */
[----:B------:R-:W-:Y:S01]  /*04b0*/  UIADD3 UR8, UPT, UPT, UR5, 0x8, URZ ;  /* 0x0000000805087890 */ /* 0x000fe2000fffe0ff */
[----:B-----5:R-:W-:Y:S02]  /*04c0*/  @!P3 PRMT R27, R24, 0x8880, RZ ;  /* 0x00008880181bb816 */ /* 0x020fe400000000ff */
[----:B----4-:R-:W-:-:S05]  /*04d0*/  @!P3 PRMT R18, R18, 0x8880, RZ ;  /* 0x000088801212b816 */ /* 0x010fca00000000ff */
[----:B------:R-:W-:Y:S01]  /*04e0*/  @!P3 IMAD R0, R27, R18, R0 ;  /* 0x000000121b00b224 */ /* 0x000fe200078e0200 */
[----:B------:R-:W-:-:S03]  /*04f0*/  @!P4 PRMT R27, R26, 0x8880, RZ ;  /* 0x000088801a1bc816 */ /* 0x000fc600000000ff */
[----:B------:R-:W4:Y:S01]  /*0500*/  @!P5 LDG.E.U8.CONSTANT R18, desc[UR6][R6.64+0x7] ;  /* 0x000007060612d981 */ /* 0x000f22000c1e9100 */
[----:B------:R-:W-:Y:S02]  /*0510*/  @!P4 PRMT R24, R17, 0x8880, RZ ;  /* 0x000088801118c816 */ /* 0x000fe400000000ff */
[----:B------:R-:W-:Y:S01]  /*0520*/  ISETP.LE.AND P3, PT, R25, UR8, PT ;  /* 0x0000000819007c0c */ /* 0x000fe2000bf63270 */
[----:B------:R-:W5:Y:S02]  /*0530*/  @!P5 LDG.E.U8.CONSTANT R17, desc[UR6][R4.64+0xb] ;  /* 0x00000b060411d981 */ /* 0x000f64000c1e9100 */
[----:B------:R-:W-:Y:S01]  /*0540*/  @!P4 IMAD R0, R27, R24, R0 ;  /* 0x000000181b00c224 */ /* 0x000fe200078e0200 */
[----:B------:R-:W-:Y:S01]  /*0550*/  ISETP.LE.AND P4, PT, R25, UR9, PT ;  /* 0x0000000919007c0c */ /* 0x000fe2000bf83270 */
[----:B------:R-:W-:Y:S01]  /*0560*/  UIADD3 UR8, UPT, UPT, UR5, 0xa, URZ ;  /* 0x0000000a05087890 */ /* 0x000fe2000fffe0ff */
[----:B------:R-:W-:Y:S02]  /*0570*/  @!P6 PRMT R23, R23, 0x8880, RZ ;  /* 0x000088801717e816 */ /* 0x000fe400000000ff */
[----:B------:R-:W-:-:S05]  /*0580*/  @!P6 PRMT R22, R22, 0x8880, RZ ;  /* 0x000088801616e816 */ /* 0x000fca00000000ff */
[----:B------:R-:W-:Y:S01]  /*0590*/  @!P6 IMAD R0, R23, R22, R0 ;  /* 0x000000161700e224 */ /* 0x000fe200078e0200 */
[----:B------:R-:W5:Y:S01]  /*05a0*/  @!P3 LDG.E.U8.CONSTANT R24, desc[UR6][R4.64+0xc] ;  /* 0x00000c060418b981 */ /* 0x000f62000c1e9100 */
[----:B------:R-:W-:Y:S02]  /*05b0*/  ISETP.LE.AND P6, PT, R25, UR8, PT ;  /* 0x0000000819007c0c */ /* 0x000fe4000bfc3270 */
[----:B------:R-:W-:Y:S01]  /*05c0*/  @!P0 PRMT R20, R20, 0x8880, RZ ;  /* 0x0000888014148816 */ /* 0x000fe200000000ff */
[----:B------:R-:W5:Y:S01]  /*05d0*/  @!P3 LDG.E.U8.CONSTANT R26, desc[UR6][R6.64+0x8] ;  /* 0x00000806061ab981 */ /* 0x000f62000c1e9100 */
[----:B------:R-:W-:-:S03]  /*05e0*/  @!P0 PRMT R27, R21, 0x8880, RZ ;  /* 0x00008880151b8816 */ /* 0x000fc600000000ff */
[----:B------:R-:W5:Y:S01]  /*05f0*/  @!P4 LDG.E.U8.CONSTANT R22, desc[UR6][R4.64+0xd] ;  /* 0x00000d060416c981 */ /* 0x000f62000c1e9100 */
[----:B------:R-:W-:-:S03]  /*0600*/  @!P0 IMAD.MOV.U32 R21, RZ, RZ, R20 ;  /* 0x000000ffff158224 */ /* 0x000fc600078e0014 */
[----:B------:R-:W5:Y:S01]  /*0610*/  @!P4 LDG.E.U8.CONSTANT R23, desc[UR6][R6.64+0x9] ;  /* 0x000009060617c981 */ /* 0x000f62000c1e9100 */
[----:B------:R-:W-:Y:S01]  /*0620*/  UIADD3 UR8, UPT, UPT, UR5, 0xb, URZ ;  /* 0x0000000b05087890 */ /* 0x000fe2000fffe0ff */
[----:B------:R-:W-:-:S04]  /*0630*/  @!P0 IMAD.MOV.U32 R20, RZ, RZ, R27 ;  /* 0x000000ffff148224 */ /* 0x000fc800078e001b */
[----:B------:R-:W-:Y:S01]  /*0640*/  @!P0 IMAD R0, R21, R20, R0 ;  /* 0x0000001415008224 */ /* 0x000fe200078e0200 */
[----:B------:R-:W-:Y:S01]  /*0650*/  ISETP.LE.AND P0, PT, R25, UR8, PT ;  /* 0x0000000819007c0c */ /* 0x000fe2000bf03270 */
[----:B------:R-:W5:Y:S04]  /*0660*/  @!P6 LDG.E.U8.CONSTANT R20, desc[UR6][R4.64+0xe] ;  /* 0x00000e060414e981 */ /* 0x000f68000c1e9100 */
[----:B------:R-:W5:Y:S01]  /*0670*/  @!P6 LDG.E.U8.CONSTANT R21, desc[UR6][R6.64+0xa] ;  /* 0x00000a060615e981 */ /* 0x000f62000c1e9100 */
[----:B------:R-:W-:Y:S02]  /*0680*/  @!P1 PRMT R15, R15, 0x8880, RZ ;  /* 0x000088800f0f9816 */ /* 0x000fe400000000ff */
[----:B------:R-:W-:Y:S01]  /*0690*/  @!P1 PRMT R19, R19, 0x8880, RZ ;  /* 0x0000888013139816 */ /* 0x000fe200000000ff */
[----:B------:R-:W-:-:S04]  /*06a0*/  UIADD3 UR8, UPT, UPT, UR5, 0xc, URZ ;  /* 0x0000000c05087890 */ /* 0x000fc8000fffe0ff */
[----:B------:R-:W-:Y:S02]  /*06b0*/  @!P1 IMAD R0, R15, R19, R0 ;  /* 0x000000130f009224 */ /* 0x000fe400078e0200 */
[----:B------:R-:W5:Y:S04]  /*06c0*/  @!P0 LDG.E.U8.CONSTANT R19, desc[UR6][R4.64+0xf] ;  /* 0x00000f0604138981 */ /* 0x000f68000c1e9100 */
[----:B------:R-:W5:Y:S01]  /*06d0*/  @!P0 LDG.E.U8.CONSTANT R15, desc[UR6][R6.64+0xb] ;  /* 0x00000b06060f8981 */ /* 0x000f62000c1e9100 */
[----:B------:R-:W-:Y:S02]  /*06e0*/  ISETP.LE.AND P1, PT, R25, UR8, PT ;  /* 0x0000000819007c0c */ /* 0x000fe4000bf23270 */
[----:B---3--:R-:W-:Y:S02]  /*06f0*/  @!P2 PRMT R27, R12, 0x8880, RZ ;  /* 0x000088800c1ba816 */ /* 0x008fe400000000ff */
[----:B--2---:R-:W-:-:S09]  /*0700*/  @!P2 PRMT R12, R16, 0x8880, RZ ;  /* 0x00008880100ca816 */ /* 0x004fd200000000ff */
[----:B------:R-:W2:Y:S01]  /*0710*/  @!P1 LDG.E.U8.CONSTANT R16, desc[UR6][R6.64+0xc] ;  /* 0x00000c0606109981 */ /* 0x000ea2000c1e9100 */
[----:B------:R-:W-:-:S03]  /*0720*/  @!P2 IMAD R0, R27, R12, R0 ;  /* 0x0000000c1b00a224 */ /* 0x000fc600078e0200 */
[----:B------:R-:W3:Y:S01]  /*0730*/  @!P1 LDG.E.U8.CONSTANT R12, desc[UR6][R4.64+0x10] ;  /* 0x00001006040c9981 */ /* 0x000ee2000c1e9100 */
[----:B------:R-:W-:-:S06]  /*0740*/  UIADD3 UR8, UPT, UPT, UR5, 0xd, URZ ;  /* 0x0000000d05087890 */ /* 0x000fcc000fffe0ff */
[----:B------:R-:W-:Y:S01]  /*0750*/  ISETP.LE.AND P2, PT, R25, UR8, PT ;  /* 0x0000000819007c0c */ /* 0x000fe2000bf43270 */
[----:B------:R-:W-:Y:S01]  /*0760*/  UIADD3 UR8, UPT, UPT, UR5, 0xe, URZ ;  /* 0x0000000e05087890 */ /* 0x000fe2000fffe0ff */
[----:B----4-:R-:W-:Y:S02]  /*0770*/  @!P5 PRMT R18, R18, 0x8880, RZ ;  /* 0x000088801212d816 */ /* 0x010fe400000000ff */
[----:B-----5:R-:W-:-:S05]  /*0780*/  @!P5 PRMT R17, R17, 0x8880, RZ ;  /* 0x000088801111d816 */ /* 0x020fca00000000ff */
[----:B------:R-:W-:Y:S01]  /*0790*/  @!P5 IMAD R0, R17, R18, R0 ;  /* 0x000000121100d224 */ /* 0x000fe200078e0200 */
[----:B------:R-:W-:Y:S02]  /*07a0*/  @!P3 PRMT R17, R24, 0x8880, RZ ;  /* 0x000088801811b816 */ /* 0x000fe400000000ff */
[----:B------:R-:W-:Y:S02]  /*07b0*/  @!P3 PRMT R18, R26, 0x8880, RZ ;  /* 0x000088801a12b816 */ /* 0x000fe400000000ff */
[----:B------:R-:W-:-:S03]  /*07c0*/  @!P4 PRMT R22, R22, 0x8880, RZ ;  /* 0x000088801616c816 */ /* 0x000fc600000000ff */
[----:B------:R-:W-:Y:S01]  /*07d0*/  @!P3 IMAD R0, R17, R18, R0 ;  /* 0x000000121100b224 */ /* 0x000fe200078e0200 */
[----:B------:R-:W-:Y:S01]  /*07e0*/  @!P4 PRMT R24, R23, 0x8880, RZ ;  /* 0x000088801718c816 */ /* 0x000fe200000000ff */
[----:B------:R-:W-:Y:S01]  /*07f0*/  @!P4 IMAD.MOV.U32 R23, RZ, RZ, R22 ;  /* 0x000000ffff17c224 */ /* 0x000fe200078e0016 */
[----:B------:R-:W-:Y:S01]  /*0800*/  ISETP.LE.AND P3, PT, R25, UR8, PT ;  /* 0x0000000819007c0c */ /* 0x000fe2000bf63270 */
[----:B------:R-:W-:Y:S01]  /*0810*/  UIADD3 UR8, UPT, UPT, UR5, 0xf, URZ ;  /* 0x0000000f05087890 */ /* 0x000fe2000fffe0ff */
[----:B------:R-:W4:Y:S01]  /*0820*/  @!P2 LDG.E.U8.CONSTANT R18, desc[UR6][R4.64+0x11] ;  /* 0x000011060412a981 */ /* 0x000f22000c1e9100 */
[----:B------:R-:W-:Y:S01]  /*0830*/  @!P4 IMAD.MOV.U32 R22, RZ, RZ, R24 ;  /* 0x000000ffff16c224 */ /* 0x000fe200078e0018 */
[----:B------:R-:W-:Y:S01]  /*0840*/  UIADD3 UR9, UPT, UPT, UR5, 0x10, URZ ;  /* 0x0000001005097890 */ /* 0x000fe2000fffe0ff */
[----:B------:R-:W-:Y:S02]  /*0850*/  @!P6 PRMT R20, R20, 0x8880, RZ ;  /* 0x000088801414e816 */ /* 0x000fe400000000ff */
[----:B------:R-:W-:Y:S01]  /*0860*/  @!P4 IMAD R0, R23, R22, R0 ;  /* 0x000000161700c224 */ /* 0x000fe200078e0200 */
[----:B------:R-:W-:Y:S01]  /*0870*/  ISETP.LE.AND P4, PT, R25, UR8, PT ;  /* 0x0000000819007c0c */ /* 0x000fe2000bf83270 */
[----:B------:R-:W5:Y:S01]  /*0880*/  @!P2 LDG.E.U8.CONSTANT R17, desc[UR6][R6.64+0xd] ;  /* 0x00000d060611a981 */ /* 0x000f62000c1e9100 */
[----:B------:R-:W-:Y:S01]  /*0890*/  @!P6 PRMT R24, R21, 0x8880, RZ ;  /* 0x000088801518e816 */ /* 0x000fe200000000ff */
[----:B------:R-:W-:Y:S01]  /*08a0*/  @!P6 IMAD.MOV.U32 R21, RZ, RZ, R20 ;  /* 0x000000ffff15e224 */ /* 0x000fe200078e0014 */
[----:B------:R-:W-:Y:S01]  /*08b0*/  ISETP.LE.AND P5, PT, R25, UR9, PT ;  /* 0x0000000919007c0c */ /* 0x000fe2000bfa3270 */
[----:B------:R-:W-:Y:S01]  /*08c0*/  UIADD3 UR8, UPT, UPT, UR5, 0x11, URZ ;  /* 0x0000001105087890 */ /* 0x000fe2000fffe0ff */
[----:B------:R-:W5:Y:S01]  /*08d0*/  @!P3 LDG.E.U8.CONSTANT R23, desc[UR6][R4.64+0x12] ;  /* 0x000012060417b981 */ /* 0x000f62000c1e9100 */
[----:B------:R-:W-:-:S03]  /*08e0*/  @!P6 IMAD.MOV.U32 R20, RZ, RZ, R24 ;  /* 0x000000ffff14e224 */ /* 0x000fc600078e0018 */
[----:B------:R-:W5:Y:S01]  /*08f0*/  @!P3 LDG.E.U8.CONSTANT R22, desc[UR6][R6.64+0xe] ;  /* 0x00000e060616b981 */ /* 0x000f62000c1e9100 */
[----:B------:R-:W-:Y:S01]  /*0900*/  @!P6 IMAD R0, R21, R20, R0 ;  /* 0x000000141500e224 */ /* 0x000fe200078e0200 */
[----:B------:R-:W-:Y:S02]  /*0910*/  ISETP.LE.AND P6, PT, R25, UR8, PT ;  /* 0x0000000819007c0c */ /* 0x000fe4000bfc3270 */
[----:B------:R-:W-:Y:S01]  /*0920*/  @!P0 PRMT R19, R19, 0x8880, RZ ;  /* 0x0000888013138816 */ /* 0x000fe200000000ff */
[----:B------:R-:W5:Y:S01]  /*0930*/  @!P4 LDG.E.U8.CONSTANT R26, desc[UR6][R4.64+0x13] ;  /* 0x00001306041ac981 */ /* 0x000f62000c1e9100 */
[----:B------:R-:W-:-:S03]  /*0940*/  @!P0 PRMT R27, R15, 0x8880, RZ ;  /* 0x000088800f1b8816 */ /* 0x000fc600000000ff */
[----:B------:R-:W5:Y:S01]  /*0950*/  @!P4 LDG.E.U8.CONSTANT R21, desc[UR6][R6.64+0xf] ;  /* 0x00000f060615c981 */ /* 0x000f62000c1e9100 */
[----:B------:R-:W-:Y:S02]  /*0960*/  @!P0 IMAD.MOV.U32 R15, RZ, RZ, R19 ;  /* 0x000000ffff0f8224 */ /* 0x000fe400078e0013 */
[----:B------:R-:W-:Y:S01]  /*0970*/  @!P0 IMAD.MOV.U32 R19, RZ, RZ, R27 ;  /* 0x000000ffff138224 */ /* 0x000fe200078e001b */
[----:B------:R-:W5:Y:S01]  /*0980*/  @!P5 LDG.E.U8.CONSTANT R20, desc[UR6][R4.64+0x14] ;  /* 0x000014060414d981 */ /* 0x000f62000c1e9100 */
[----:B------:R-:W-:-:S03]  /*0990*/  UIADD3 UR8, UPT, UPT, UR5, 0x12, URZ ;  /* 0x0000001205087890 */ /* 0x000fc6000fffe0ff */
[----:B------:R-:W5:Y:S01]  /*09a0*/  @!P5 LDG.E.U8.CONSTANT R24, desc[UR6][R6.64+0x10] ;  /* 0x000010060618d981 */ /* 0x000f62000c1e9100 */
[----:B------:R-:W-:-:S03]  /*09b0*/  @!P0 IMAD R0, R15, R19, R0 ;  /* 0x000000130f008224 */ /* 0x000fc600078e0200 */
[----:B------:R-:W5:Y:S01]  /*09c0*/  @!P6 LDG.E.U8.CONSTANT R19, desc[UR6][R4.64+0x15] ;  /* 0x000015060413e981 */ /* 0x000f62000c1e9100 */
[----:B------:R-:W-:-:S03]  /*09d0*/  ISETP.LE.AND P0, PT, R25, UR8, PT ;  /* 0x0000000819007c0c */ /* 0x000fc6000bf03270 */
[----:B------:R-:W5:Y:S01]  /*09e0*/  @!P6 LDG.E.U8.CONSTANT R15, desc[UR6][R6.64+0x11] ;  /* 0x00001106060fe981 */ /* 0x000f62000c1e9100 */
[----:B---3--:R-:W-:Y:S02]  /*09f0*/  @!P1 PRMT R27, R12, 0x8880, RZ ;  /* 0x000088800c1b9816 */ /* 0x008fe400000000ff */
[----:B--2---:R-:W-:-:S07]  /*0a00*/  @!P1 PRMT R12, R16, 0x8880, RZ ;  /* 0x00008880100c9816 */ /* 0x004fce00000000ff */
[----:B------:R-:W2:Y:S01]  /*0a10*/  @!P0 LDG.E.U8.CONSTANT R16, desc[UR6][R6.64+0x12] ;  /* 0x0000120606108981 */ /* 0x000ea2000c1e9100 */
[----:B------:R-:W-:-:S03]  /*0a20*/  @!P1 IMAD R0, R27, R12, R0 ;  /* 0x0000000c1b009224 */ /* 0x000fc600078e0200 */
[----:B------:R-:W3:Y:S01]  /*0a30*/  @!P0 LDG.E.U8.CONSTANT R12, desc[UR6][R4.64+0x16] ;  /* 0x00001606040c8981 */ /* 0x000ee2000c1e9100 */
[----:B------:R-:W-:-:S06]  /*0a40*/  UIADD3 UR8, UPT, UPT, UR5, 0x13, URZ ;  /* 0x0000001305087890 */ /* 0x000fcc000fffe0ff */
[----:B------:R-:W-:Y:S01]  /*0a50*/  ISETP.LE.AND P1, PT, R25, UR8, PT ;  /* 0x0000000819007c0c */ /* 0x000fe2000bf23270 */
[----:B------:R-:W-:Y:S02]  /*0a60*/  UIADD3 UR8, UPT, UPT, UR5, 0x14, URZ ;  /* 0x0000001405087890 */ /* 0x000fe4000fffe0ff */
[----:B------:R-:W-:Y:S01]  /*0a70*/  UIADD3 UR9, UPT, UPT, UR5, 0x15, URZ ;  /* 0x0000001505097890 */ /* 0x000fe2000fffe0ff */
[----:B----4-:R-:W-:Y:S02]  /*0a80*/  @!P2 PRMT R18, R18, 0x8880, RZ ;  /* 0x000088801212a816 */ /* 0x010fe400000000ff */
[----:B-----5:R-:W-:-:S03]  /*0a90*/  @!P2 PRMT R27, R17, 0x8880, RZ ;  /* 0x00008880111ba816 */ /* 0x020fc600000000ff */
[----:B------:R-:W-:Y:S02]  /*0aa0*/  @!P2 IMAD.MOV.U32 R17, RZ, RZ, R18 ;  /* 0x000000ffff11a224 */ /* 0x000fe400078e0012 */
[----:B------:R-:W-:-:S04]  /*0ab0*/  @!P2 IMAD.MOV.U32 R18, RZ, RZ, R27 ;  /* 0x000000ffff12a224 */ /* 0x000fc800078e001b */
        /* <DEDUP_REMOVED lines=8> */
[----:B------:R-:W4:Y:S01]  /*0b40*/  @!P1 LDG.E.U8.CONSTANT R18, desc[UR6][R4.64+0x17] ;  /* 0x0000170604129981 */ /* 0x000f22000c1e9100 */
[----:B------:R-:W-:Y:S01]  /*0b50*/  @!P5 PRMT R20, R20, 0x8880, RZ ;  /* 0x000088801414d816 */ /* 0x000fe200000000ff */
[----:B------:R-:W-:Y:S01]  /*0b60*/  @!P4 IMAD R0, R21, R22, R0 ;  /* 0x000000161500c224 */ /* 0x000fe200078e0200 */
[----:B------:R-:W-:Y:S01]  /*0b70*/  @!P5 PRMT R24, R24, 0x8880, RZ ;  /* 0x000088801818d816 */ /* 0x000fe200000000ff */
[----:B------:R-:W5:Y:S01]  /*0b80*/  @!P1 LDG.E.U8.CONSTANT R17, desc[UR6][R6.64+0x13] ;  /* 0x0000130606119981 */ /* 0x000f62000c1e9100 */
[----:B------:R-:W-:Y:S01]  /*0b90*/  ISETP.LE.AND P2, PT, R25, UR9, PT ;  /* 0x0000000919007c0c */ /* 0x000fe2000bf43270 */
[----:B------:R-:W-:Y:S01]  /*0ba0*/  UIADD3 UR8, UPT, UPT, UR5, 0x16, URZ ;  /* 0x0000001605087890 */ /* 0x000fe2000fffe0ff */
[----:B------:R-:W-:Y:S01]  /*0bb0*/  @!P5 IMAD.MOV.U32 R21, RZ, RZ, R20 ;  /* 0x000000ffff15d224 */ /* 0x000fe200078e0014 */
[----:B------:R-:W-:Y:S01]  /*0bc0*/  @!P6 PRMT R19, R19, 0x8880, RZ ;  /* 0x000088801313e816 */ /* 0x000fe200000000ff */
[----:B------:R-:W-:-:S03]  /*0bd0*/  @!P5 IMAD.MOV.U32 R20, RZ, RZ, R24 ;  /* 0x000000ffff14d224 */ /* 0x000fc600078e0018 */
[----:B------:R-:W5:Y:S01]  /*0be0*/  @!P3 LDG.E.U8.CONSTANT R22, desc[UR6][R6.64+0x14] ;  /* 0x000014060616b981 */ /* 0x000f62000c1e9100 */
[----:B------:R-:W-:Y:S02]  /*0bf0*/  @!P6 PRMT R24, R15, 0x8880, RZ ;  /* 0x000088800f18e816 */ /* 0x000fe400000000ff */
[----:B------:R-:W-:Y:S01]  /*0c00*/  ISETP.LE.AND P4, PT, R25, UR8, PT ;  /* 0x0000000819007c0c */ /* 0x000fe2000bf83270 */
[----:B------:R-:W-:Y:S01]  /*0c10*/  @!P6 IMAD.MOV.U32 R15, RZ, RZ, R19 ;  /* 0x000000ffff0fe224 */ /* 0x000fe200078e0013 */
[----:B------:R-:W-:Y:S01]  /*0c20*/  UIADD3 UR8, UPT, UPT, UR5, 0x17, URZ ;  /* 0x0000001705087890 */ /* 0x000fe2000fffe0ff */
[----:B------:R-:W-:Y:S02]  /*0c30*/  @!P5 IMAD R0, R21, R20, R0 ;  /* 0x000000141500d224 */ /* 0x000fe400078e0200 */
[----:B------:R-:W-:Y:S01]  /*0c40*/  @!P6 IMAD.MOV.U32 R19, RZ, RZ, R24 ;  /* 0x000000ffff13e224 */ /* 0x000fe200078e0018 */
[----:B------:R-:W5:Y:S01]  /*0c50*/  @!P3 LDG.E.U8.CONSTANT R20, desc[UR6][R4.64+0x18] ;  /* 0x000018060414b981 */ /* 0x000f62000c1e9100 */
[----:B------:R-:W-:-:S02]  /*0c60*/  UIADD3 UR9, UPT, UPT, UR5, 0x18, URZ ;  /* 0x0000001805097890 */ /* 0x000fc4000fffe0ff */
[----:B------:R-:W-:Y:S01]  /*0c70*/  @!P6 IMAD R0, R15, R19, R0 ;  /* 0x000000130f00e224 */ /* 0x000fe200078e0200 */
[----:B------:R-:W5:Y:S01]  /*0c80*/  @!P2 LDG.E.U8.CONSTANT R21, desc[UR6][R4.64+0x19] ;  /* 0x000019060415a981 */ /* 0x000f62000c1e9100 */
[----:B------:R-:W-:-:S03]  /*0c90*/  ISETP.LE.AND P6, PT, R25, UR8, PT ;  /* 0x0000000819007c0c */ /* 0x000fc6000bfc3270 */
[----:B------:R-:W5:Y:S01]  /*0ca0*/  @!P2 LDG.E.U8.CONSTANT R23, desc[UR6][R6.64+0x15] ;  /* 0x000015060617a981 */ /* 0x000f62000c1e9100 */
[----:B------:R-:W-:-:S03]  /*0cb0*/  ISETP.LE.AND P5, PT, R25, UR9, PT ;  /* 0x0000000919007c0c */ /* 0x000fc6000bfa3270 */
[----:B------:R-:W5:Y:S04]  /*0cc0*/  @!P4 LDG.E.U8.CONSTANT R24, desc[UR6][R4.64+0x1a] ;  /* 0x00001a060418c981 */ /* 0x000f68000c1e9100 */
[----:B------:R-:W5:Y:S04]  /*0cd0*/  @!P4 LDG.E.U8.CONSTANT R19, desc[UR6][R6.64+0x16] ;  /* 0x000016060613c981 */ /* 0x000f68000c1e9100 */
[----:B------:R-:W5:Y:S01]  /*0ce0*/  @!P6 LDG.E.U8.CONSTANT R26, desc[UR6][R4.64+0x1b] ;  /* 0x00001b06041ae981 */ /* 0x000f62000c1e9100 */
[----:B---3--:R-:W-:Y:S02]  /*0cf0*/  @!P0 PRMT R15, R12, 0x8880, RZ ;  /* 0x000088800c0f8816 */ /* 0x008fe400000000ff */
[----:B--2---:R-:W-:-:S02]  /*0d00*/  @!P0 PRMT R12, R16, 0x8880, RZ ;  /* 0x00008880100c8816 */ /* 0x004fc400000000ff */
[----:B------:R-:W2:Y:S03]  /*0d10*/  @!P5 LDG.E.U8.CONSTANT R16, desc[UR6][R6.64+0x18] ;  /* 0x000018060610d981 */ /* 0x000ea6000c1e9100 */
[----:B------:R-:W-:Y:S02]  /*0d20*/  @!P0 IMAD R0, R15, R12, R0 ;  /* 0x0000000c0f008224 */ /* 0x000fe400078e0200 */
[----:B------:R-:W3:Y:S04]  /*0d30*/  @!P6 LDG.E.U8.CONSTANT R12, desc[UR6][R6.64+0x17] ;  /* 0x00001706060ce981 */ /* 0x000ee8000c1e9100 */
[----:B------:R-:W3:Y:S01]  /*0d40*/  @!P5 LDG.E.U8.CONSTANT R15, desc[UR6][R4.64+0x1c] ;  /* 0x00001c06040fd981 */ /* 0x000ee2000c1e9100 */
[----:B------:R-:W-:-:S02]  /*0d50*/  UIADD3 UR8, UPT, UPT, UR5, 0x19, URZ ;  /* 0x0000001905087890 */ /* 0x000fc4000fffe0ff */
[----:B------:R-:W-:-:S04]  /*0d60*/  UIADD3 UR9, UPT, UPT, UR5, 0x1a, URZ ;  /* 0x0000001a05097890 */ /* 0x000fc8000fffe0ff */
[----:B------:R-:W-:Y:S01]  /*0d70*/  ISETP.LE.AND P0, PT, R25, UR8, PT ;  /* 0x0000000819007c0c */ /* 0x000fe2000bf03270 */
        /* <DEDUP_REMOVED lines=10> */
[----:B------:R-:W-:-:S05]  /*0e20*/  @!P2 PRMT R20, R23, 0x8880, RZ ;  /* 0x000088801714a816 */ /* 0x000fca00000000ff */
[----:B------:R-:W-:Y:S01]  /*0e30*/  @!P2 IMAD R0, R21, R20, R0 ;  /* 0x000000141500a224 */ /* 0x000fe200078e0200 */
[----:B------:R-:W-:Y:S02]  /*0e40*/  ISETP.LE.AND P2, PT, R25, UR9, PT ;  /* 0x0000000919007c0c */ /* 0x000fe4000bf43270 */
[----:B------:R-:W-:Y:S02]  /*0e50*/  @!P4 PRMT R17, R24, 0x8880, RZ ;  /* 0x000088801811c816 */ /* 0x000fe400000000ff */
[----:B------:R-:W-:Y:S02]  /*0e60*/  @!P4 PRMT R18, R19, 0x8880, RZ ;  /* 0x000088801312c816 */ /* 0x000fe400000000ff */
[----:B------:R-:W-:-:S03]  /*0e70*/  ISETP.LE.AND P1, PT, R25, UR10, PT ;  /* 0x0000000a19007c0c */ /* 0x000fc6000bf23270 */
[----:B------:R-:W-:Y:S01]  /*0e80*/  @!P4 IMAD R0, R17, R18, R0 ;  /* 0x000000121100c224 */ /* 0x000fe200078e0200 */
[----:B------:R-:W-:Y:S01]  /*0e90*/  ISETP.LE.AND P4, PT, R25, UR8, PT ;  /* 0x0000000819007c0c */ /* 0x000fe2000bf83270 */
[----:B------:R-:W-:Y:S01]  /*0ea0*/  UIADD3 UR9, UPT, UPT, UR5, 0x1d, URZ ;  /* 0x0000001d05097890 */ /* 0x000fe2000fffe0ff */
[----:B------:R-:W-:Y:S01]  /*0eb0*/  @!P6 PRMT R21, R26, 0x8880, RZ ;  /* 0x000088801a15e816 */ /* 0x000fe200000000ff */
[----:B------:R-:W4:Y:S01]  /*0ec0*/  @!P0 LDG.E.U8.CONSTANT R17, desc[UR6][R4.64+0x1d] ;  /* 0x00001d0604118981 */ /* 0x000f22000c1e9100 */
[----:B------:R-:W-:-:S03]  /*0ed0*/  UIADD3 UR10, UPT, UPT, UR5, 0x1e, URZ ;  /* 0x0000001e050a7890 */ /* 0x000fc6000fffe0ff */
[----:B------:R-:W5:Y:S01]  /*0ee0*/  @!P0 LDG.E.U8.CONSTANT R18, desc[UR6][R6.64+0x19] ;  /* 0x0000190606128981 */ /* 0x000f62000c1e9100 */
[----:B------:R-:W-:-:S03]  /*0ef0*/  UIADD3 UR5, UPT, UPT, UR5, 0x1f, URZ ;  /* 0x0000001f05057890 */ /* 0x000fc6000fffe0ff */
[----:B------:R-:W5:Y:S01]  /*0f00*/  @!P2 LDG.E.U8.CONSTANT R19, desc[UR6][R4.64+0x1e] ;  /* 0x00001e060413a981 */ /* 0x000f62000c1e9100 */
[----:B------:R-:W-:-:S03]  /*0f10*/  ISETP.LE.AND P3, PT, R25, UR9, PT ;  /* 0x0000000919007c0c */ /* 0x000fc6000bf63270 */
[----:B------:R-:W5:Y:S10]  /*0f20*/  @!P1 LDG.E.U8.CONSTANT R20, desc[UR6][R4.64+0x1f] ;  /* 0x00001f0604149981 */ /* 0x000f74000c1e9100 */
[----:B------:R-:W5:Y:S01]  /*0f30*/  @!P3 LDG.E.U8.CONSTANT R24, desc[UR6][R6.64+0x1d] ;  /* 0x00001d060618b981 */ /* 0x000f62000c1e9100 */
[----:B--2---:R-:W-:-:S02]  /*0f40*/  @!P5 PRMT R22, R16, 0x8880, RZ ;  /* 0x000088801016d816 */ /* 0x004fc400000000ff */
[----:B---3--:R-:W-:-:S05]  /*0f50*/  @!P6 PRMT R12, R12, 0x8880, RZ ;  /* 0x000088800c0ce816 */ /* 0x008fca00000000ff */
[----:B------:R-:W-:Y:S02]  /*0f60*/  @!P6 IMAD.MOV.U32 R16, RZ, RZ, R12 ;  /* 0x000000ffff10e224 */ /* 0x000fe400078e000c */
[----:B------:R-:W2:Y:S01]  /*0f70*/  @!P2 LDG.E.U8.CONSTANT R12, desc[UR6][R6.64+0x1a] ;  /* 0x00001a06060ca981 */ /* 0x000ea2000c1e9100 */
[----:B------:R-:W-:Y:S01]  /*0f80*/  @!P5 PRMT R23, R15, 0x8880, RZ ;  /* 0x000088800f17d816 */ /* 0x000fe200000000ff */
[----:B------:R-:W-:Y:S01]  /*0f90*/  @!P6 IMAD R0, R21, R16, R0 ;  /* 0x000000101500e224 */ /* 0x000fe200078e0200 */
[----:B------:R-:W-:Y:S01]  /*0fa0*/  ISETP.LE.AND P6, PT, R25, UR10, PT ;  /* 0x0000000a19007c0c */ /* 0x000fe2000bfc3270 */
[----:B------:R-:W3:Y:S02]  /*0fb0*/  @!P1 LDG.E.U8.CONSTANT R15, desc[UR6][R6.64+0x1b] ;  /* 0x00001b06060f9981 */ /* 0x000ee4000c1e9100 */
[----:B------:R-:W-:Y:S01]  /*0fc0*/  @!P5 IMAD R0, R23, R22, R0 ;  /* 0x000000161700d224 */ /* 0x000fe200078e0200 */
[----:B------:R-:W-:Y:S01]  /*0fd0*/  ISETP.LE.AND P5, PT, R25, UR5, PT ;  /* 0x0000000519007c0c */ /* 0x000fe2000bfa3270 */
[----:B------:R-:W3:Y:S04]  /*0fe0*/  @!P4 LDG.E.U8.CONSTANT R16, desc[UR6][R4.64+0x20] ;  /* 0x000020060410c981 */ /* 0x000ee8000c1e9100 */
[----:B------:R-:W3:Y:S04]  /*0ff0*/  @!P4 LDG.E.U8.CONSTANT R21, desc[UR6][R6.64+0x1c] ;  /* 0x00001c060615c981 */ /* 0x000ee8000c1e9100 */
[----:B------:R-:W3:Y:S04]  /*1000*/  @!P3 LDG.E.U8.CONSTANT R25, desc[UR6][R4.64+0x21] ;  /* 0x000021060419b981 */ /* 0x000ee8000c1e9100 */
[----:B------:R-:W3:Y:S04]  /*1010*/  @!P6 LDG.E.U8.CONSTANT R22, desc[UR6][R4.64+0x22] ;  /* 0x000022060416e981 */ /* 0x000ee8000c1e9100 */
[----:B------:R-:W3:Y:S04]  /*1020*/  @!P6 LDG.E.U8.CONSTANT R23, desc[UR6][R6.64+0x1e] ;  /* 0x00001e060617e981 */ /* 0x000ee8000c1e9100 */
[----:B------:R0:W3:Y:S04]  /*1030*/  @!P5 LDG.E.U8.CONSTANT R27, desc[UR6][R6.64+0x1f] ;  /* 0x00001f06061bd981 */ /* 0x0000e8000c1e9100 */
[----:B------:R1:W3:Y:S01]  /*1040*/  @!P5 LDG.E.U8.CONSTANT R26, desc[UR6][R4.64+0x23] ;  /* 0x00002306041ad981 */ /* 0x0002e2000c1e9100 */
[----:B------:R-:W-:Y:S01]  /*1050*/  UIADD3 UR4, UPT, UPT, UR4, 0x1, URZ ;  /* 0x0000000104047890 */ /* 0x000fe2000fffe0ff */
[----:B----4-:R-:W-:-:S02]  /*1060*/  @!P0 PRMT R17, R17, 0x8880, RZ ;  /* 0x0000888011118816 */ /* 0x010fc400000000ff */
[----:B-----5:R-:W-:Y:S02]  /*1070*/  @!P0 PRMT R18, R18, 0x8880, RZ ;  /* 0x0000888012128816 */ /* 0x020fe400000000ff */
[----:B------:R-:W-:-:S03]  /*1080*/  @!P2 PRMT R19, R19, 0x8880, RZ ;  /* 0x000088801313a816 */ /* 0x000fc600000000ff */
[----:B------:R-:W-:Y:S01]  /*1090*/  @!P0 IMAD R0, R17, R18, R0 ;  /* 0x0000001211008224 */ /* 0x000fe200078e0200 */
[----:B------:R-:W-:Y:S01]  /*10a0*/  @!P1 PRMT R20, R20, 0x8880, RZ ;  /* 0x0000888014149816 */ /* 0x000fe200000000ff */
[----:B0-----:R-:W-:-:S04]  /*10b0*/  @!P2 IMAD.MOV.U32 R7, RZ, RZ, R19 ;  /* 0x000000ffff07a224 */ /* 0x001fc800078e0013 */
[----:B-1----:R-:W-:Y:S01]  /*10c0*/  @!P1 IMAD.MOV.U32 R5, RZ, RZ, R20 ;  /* 0x000000ffff059224 */ /* 0x002fe200078e0014 */
[----:B------:R-:W-:Y:S02]  /*10d0*/  ISETP.NE.AND P0, PT, R14, UR4, PT ;  /* 0x000000040e007c0c */ /* 0x000fe4000bf05270 */
[----:B--2---:R-:W-:-:S05]  /*10e0*/  @!P2 PRMT R12, R12, 0x8880, RZ ;  /* 0x000088800c0ca816 */ /* 0x004fca00000000ff */
[----:B------:R-:W-:Y:S01]  /*10f0*/  @!P2 IMAD.MOV.U32 R4, RZ, RZ, R12 ;  /* 0x000000ffff04a224 */ /* 0x000fe200078e000c */
[----:B---3--:R-:W-:Y:S02]  /*1100*/  @!P1 PRMT R6, R15, 0x8880, RZ ;  /* 0x000088800f069816 */ /* 0x008fe400000000ff */
[----:B------:R-:W-:Y:S01]  /*1110*/  @!P4 PRMT R16, R16, 0x8880, RZ ;  /* 0x000088801010c816 */ /* 0x000fe200000000ff */
[----:B------:R-:W-:Y:S01]  /*1120*/  @!P2 IMAD R0, R7, R4, R0 ;  /* 0x000000040700a224 */ /* 0x000fe200078e0200 */
[----:B------:R-:W-:-:S03]  /*1130*/  @!P4 PRMT R21, R21, 0x8880, RZ ;  /* 0x000088801515c816 */ /* 0x000fc600000000ff */
[----:B------:R-:W-:Y:S02]  /*1140*/  @!P4 IMAD.MOV.U32 R7, RZ, RZ, R16 ;  /* 0x000000ffff07c224 */ /* 0x000fe400078e0010 */
[----:B------:R-:W-:Y:S02]  /*1150*/  @!P1 IMAD R0, R5, R6, R0 ;  /* 0x0000000605009224 */ /* 0x000fe400078e0200 */
[----:B------:R-:W-:Y:S01]  /*1160*/  @!P4 IMAD.MOV.U32 R4, RZ, RZ, R21 ;  /* 0x000000ffff04c224 */ /* 0x000fe200078e0015 */
[----:B------:R-:W-:-:S03]  /*1170*/  @!P3 PRMT R5, R25, 0x8880, RZ ;  /* 0x000088801905b816 */ /* 0x000fc600000000ff */
[----:B------:R-:W-:Y:S01]  /*1180*/  @!P4 IMAD R0, R7, R4, R0 ;  /* 0x000000040700c224 */ /* 0x000fe200078e0200 */
[----:B------:R-:W-:Y:S02]  /*1190*/  @!P3 PRMT R4, R24, 0x8880, RZ ;  /* 0x000088801804b816 */ /* 0x000fe400000000ff */
[----:B------:R-:W-:Y:S02]  /*11a0*/  @!P6 PRMT R7, R22, 0x8880, RZ ;  /* 0x000088801607e816 */ /* 0x000fe400000000ff */
[----:B------:R-:W-:Y:S01]  /*11b0*/  @!P6 PRMT R6, R23, 0x8880, RZ ;  /* 0x000088801706e816 */ /* 0x000fe200000000ff */
[----:B------:R-:W-:Y:S01]  /*11c0*/  @!P3 IMAD R0, R5, R4, R0 ;  /* 0x000000040500b224 */ /* 0x000fe200078e0200 */
[----:B------:R-:W-:Y:S02]  /*11d0*/  @!P5 PRMT R27, R27, 0x8880, RZ ;  /* 0x000088801b1bd816 */ /* 0x000fe400000000ff */
[----:B------:R-:W-:-:S03]  /*11e0*/  @!P5 PRMT R26, R26, 0x8880, RZ ;  /* 0x000088801a1ad816 */ /* 0x000fc600000000ff */
[----:B------:R-:W-:Y:S02]  /*11f0*/  @!P5 IMAD.MOV.U32 R4, RZ, RZ, R27 ;  /* 0x000000ffff04d224 */ /* 0x000fe400078e001b */
[----:B------:R-:W-:Y:S02]  /*1200*/  @!P6 IMAD R0, R7, R6, R0 ;  /* 0x000000060700e224 */ /* 0x000fe400078e0200 */
[----:B------:R-:W-:-:S04]  /*1210*/  @!P5 IMAD.MOV.U32 R5, RZ, RZ, R26 ;  /* 0x000000ffff05d224 */ /* 0x000fc800078e001a */
[----:B------:R-:W-:-:S05]  /*1220*/  @!P5 IMAD R0, R5, R4, R0 ;  /* 0x000000040500d224 */ /* 0x000fca00078e0200 */
[----:B------:R-:W-:-:S05]  /*1230*/  I2FP.F32.S32 R0, R0 ;  /* 0x0000000000007245 */ /* 0x000fca0000201400 */
[----:B------:R-:W-:Y:S01]  /*1240*/  FFMA R13, R28, R0, R13 ;  /* 0x000000001c0d7223 */ /* 0x000fe2000000000d */
[----:B------:R-:W-:Y:S06]  /*1250*/  @P0 BRA `(.L_x_1) ;  /* 0xffffffec00d00947 */ /* 0x000fec000383ffff */
.L_x_0:
[----:B------:R-:W2:Y:S01]  /*1260*/  LDG.E.CONSTANT R2, desc[UR6][R2.64] ;  /* 0x0000000602027981 */ /* 0x000ea2000c1e9900 */
[----:B------:R-:W0:Y:S01]  /*1270*/  LDC.64 R4, c[0x0][0x390] ;  /* 0x0000e400ff047b82 */ /* 0x000e220000000a00 */
[----:B------:R-:W1:Y:S01]  /*1280*/  LDCU UR4, c[0x0][0x3a0] ;  /* 0x00007400ff0477ac */ /* 0x000e620008000800 */
[----:B------:R-:W3:Y:S01]  /*1290*/  LDCU UR5, c[0x0][0x3ac] ;  /* 0x00007580ff0577ac */ /* 0x000ee20008000800 */
[----:B-1----:R-:W-:Y:S01]  /*12a0*/  FMUL R13, R13, UR4 ;  /* 0x000000040d0d7c20 */ /* 0x002fe20008400000 */
[----:B---3--:R-:W-:-:S04]  /*12b0*/  IMAD R9, R9, UR5, R8 ;  /* 0x0000000509097c24 */ /* 0x008fc8000f8e0208 */
[----:B0-----:R-:W-:-:S04]  /*12c0*/  IMAD.WIDE R4, R9, 0x4, R4 ;  /* 0x0000000409047825 */ /* 0x001fc800078e0204 */
[----:B--2---:R-:W-:-:S05]  /*12d0*/  FMUL R13, R13, R2 ;  /* 0x000000020d0d7220 */ /* 0x004fca0000400000 */
[----:B------:R-:W-:Y:S01]  /*12e0*/  STG.E desc[UR6][R4.64], R13 ;  /* 0x0000000d04007986 */ /* 0x000fe2000c101906 */
[----:B------:R-:W-:Y:S05]  /*12f0*/  EXIT ;  /* 0x000000000000794d */ /* 0x000fea0003800000 */
.L_x_2:
[----:B------:R-:W-:-:S00]  /*1300*/  BRA `(.L_x_2) ;  /* 0xfffffffc00fc7947 */ /* 0x000fc0000383ffff */
[----:B------:R-:W-:-:S00]  /*1310*/  NOP ;  /* 0x0000000000007918 */ /* 0x000fc00000000000 */
        /* <DEDUP_REMOVED lines=14> */
.L_x_13:


//--------------------- .text._Z29convert_to_q8_0_blocks_kernelPKaP10Q8_0_Blockii --------------------------
	.section	.text._Z29convert_to_q8_0_blocks_kernelPKaP10Q8_0_Blockii,"ax",@progbits
	.align	128
        .global         _Z29convert_to_q8_0_blocks_kernelPKaP10Q8_0_Blockii
        .type           _Z29convert_to_q8_0_blocks_kernelPKaP10Q8_0_Blockii,@function
        .size           _Z29convert_to_q8_0_blocks_kernelPKaP10Q8_0_Blockii,(.L_x_14 - _Z29convert_to_q8_0_blocks_kernelPKaP10Q8_0_Blockii)
        .other          _Z29convert_to_q8_0_blocks_kernelPKaP10Q8_0_Blockii,@"STO_CUDA_ENTRY STV_DEFAULT"
_Z29convert_to_q8_0_blocks_kernelPKaP10Q8_0_Blockii:
.text._Z29convert_to_q8_0_blocks_kernelPKaP10Q8_0_Blockii:
[----:B------:R-:W-:Y:S01]  /*0000*/  LDC R1, c[0x0][0x37c] ;  /* 0x0000df00ff017b82 */ /* 0x000fe20000000800 */
[----:B------:R-:W0:Y:S07]  /*0010*/  S2R R0, SR_TID.X ;  /* 0x0000000000007919 */ /* 0x000e2e0000002100 */
[----:B------:R-:W0:Y:S08]  /*0020*/  S2UR UR4, SR_CTAID.X ;  /* 0x00000000000479c3 */ /* 0x000e300000002500 */
[----:B------:R-:W0:Y:S08]  /*0030*/  LDC R7, c[0x0][0x360] ;  /* 0x0000d800ff077b82 */ /* 0x000e300000000800 */
[----:B------:R-:W1:Y:S01]  /*0040*/  LDC.64 R12, c[0x0][0x390] ;  /* 0x0000e400ff0c7b82 */ /* 0x000e620000000a00 */
[----:B0-----:R-:W-:Y:S01]  /*0050*/  IMAD R7, R7, UR4, R0 ;  /* 0x0000000407077c24 */ /* 0x001fe2000f8e0200 */
[----:B-1----:R-:W-:-:S04]  /*0060*/  ISETP.GE.AND P0, PT, R13, 0x1, PT ;  /* 0x000000010d00780c */ /* 0x002fc80003f06270 */
[----:B------:R-:W-:-:S13]  /*0070*/  ISETP.GE.OR P0, PT, R7, R12, !P0 ;  /* 0x0000000c0700720c */ /* 0x000fda0004706670 */
[----:B------:R-:W-:Y:S05]  /*0080*/  @P0 EXIT ;  /* 0x000000000000094d */ /* 0x000fea0003800000 */
[----:B------:R-:W0:Y:S01]  /*0090*/  LDC R16, c[0x0][0x394] ;  /* 0x0000e500ff107b82 */ /* 0x000e220000000800 */
[----:B------:R-:W-:Y:S01]  /*00a0*/  VIADD R0, R13, 0x1f ;  /* 0x0000001f0d007836 */ /* 0x000fe20000000000 */
[----:B------:R-:W1:Y:S01]  /*00b0*/  LDCU.64 UR12, c[0x0][0x358] ;  /* 0x00006b00ff0c77ac */ /* 0x000e620008000a00 */
[----:B------:R-:W-:-:S03]  /*00c0*/  IMAD R13, R7, R13, RZ ;  /* 0x0000000d070d7224 */ /* 0x000fc600078e02ff */
[----:B------:R-:W-:Y:S01]  /*00d0*/  SHF.R.U32.HI R0, RZ, 0x5, R0 ;  /* 0x00000005ff007819 */ /* 0x000fe20000011600 */
[----:B------:R-:W-:Y:S01]  /*00e0*/  UMOV UR4, URZ ;  /* 0x000000ff00047c82 */ /* 0x000fe20008000000 */
[----:B------:R-:W2:Y:S01]  /*00f0*/  LDC.64 R2, c[0x0][0x388] ;  /* 0x0000e200ff027b82 */ /* 0x000ea20000000a00 */
[----:B------:R-:W-:Y:S02]  /*0100*/  SHF.R.S32.HI R12, RZ, 0x1f, R13 ;  /* 0x0000001fff0c7819 */ /* 0x000fe4000001140d */
[----:B------:R-:W-:-:S05]  /*0110*/  IMAD R14, R7, R0, RZ ;  /* 0x00000000070e7224 */ /* 0x000fca00078e02ff */
[----:B------:R-:W3:Y:S02]  /*0120*/  LDC.64 R4, c[0x0][0x380] ;  /* 0x0000e000ff047b82 */ /* 0x000ee40000000a00 */
.L_x_3:
[----:B------:R-:W-:-:S04]  /*0130*/  USHF.L.U32 UR5, UR4, 0x5, URZ ;  /* 0x0000000504057899 */ /* 0x000fc800080006ff */
[----:B------:R-:W-:Y:S02]  /*0140*/  UIADD3 UR6, UPT, UPT, UR5, 0x1, URZ ;  /* 0x0000000105067890 */ /* 0x000fe4000fffe0ff */
[----:B------:R-:W-:Y:S02]  /*0150*/  USHF.R.S32.HI UR7, URZ, 0x1f, UR5 ;  /* 0x0000001fff077899 */ /* 0x000fe40008011405 */
[----:B---3--:R-:W-:Y:S02]  /*0160*/  IADD3 R6, P0, P1, R4, UR5, R13 ;  /* 0x0000000504067c10 */ /* 0x008fe4000f91e00d */
[----:B0-----:R-:W-:Y:S01]  /*0170*/  ISETP.LE.AND P3, PT, R16, UR6, PT ;  /* 0x0000000610007c0c */ /* 0x001fe2000bf63270 */
[----:B------:R-:W-:Y:S01]  /*0180*/  UIADD3 UR6, UPT, UPT, UR5, 0x2, URZ ;  /* 0x0000000205067890 */ /* 0x000fe2000fffe0ff */
[----:B------:R-:W-:-:S05]  /*0190*/  IADD3.X R7, PT, PT, R5, UR7, R12, P0, P1 ;  /* 0x0000000705077c10 */ /* 0x000fca00087e240c */
[----:B------:R-:W-:Y:S01]  /*01a0*/  ISETP.LE.AND P5, PT, R16, UR6, PT ;  /* 0x0000000610007c0c */ /* 0x000fe2000bfa3270 */
[----:B------:R-:W-:-:S05]  /*01b0*/  UIADD3 UR6, UPT, UPT, UR5, 0x3, URZ ;  /* 0x0000000305067890 */ /* 0x000fca000fffe0ff */
[----:B-1----:R-:W3:Y:S01]  /*01c0*/  @!P3 LDG.E.U8.CONSTANT R17, desc[UR12][R6.64+0x1] ;  /* 0x0000010c0611b981 */ /* 0x002ee2000c1e9100 */
[----:B------:R-:W-:-:S06]  /*01d0*/  ISETP.LE.AND P6, PT, R16, UR6, PT ;  /* 0x0000000610007c0c */ /* 0x000fcc000bfc3270 */
[----:B------:R-:W4:Y:S07]  /*01e0*/  @!P5 LDG.E.U8.CONSTANT R19, desc[UR12][R6.64+0x2] ;  /* 0x0000020c0613d981 */ /* 0x000f2e000c1e9100 */
[----:B------:R-:W5:Y:S01]  /*01f0*/  @!P6 LDG.E.U8.CONSTANT R21, desc[UR12][R6.64+0x3] ;  /* 0x0000030c0615e981 */ /* 0x000f62000c1e9100 */
[----:B------:R-:W-:Y:S01]  /*0200*/  ISETP.LE.AND P4, PT, R16, UR5, PT ;  /* 0x0000000510007c0c */ /* 0x000fe2000bf83270 */
[----:B------:R-:W-:Y:S01]  /*0210*/  UIADD3 UR6, UPT, UPT, UR5, 0x4, URZ ;  /* 0x0000000405067890 */ /* 0x000fe2000fffe0ff */
[----:B------:R-:W-:Y:S01]  /*0220*/  PRMT R15, RZ, 0x7610, R15 ;  /* 0x00007610ff0f7816 */ /* 0x000fe2000000000f */
[----:B------:R-:W-:Y:S01]  /*0230*/  UIADD3 UR7, UPT, UPT, UR5, 0x5, URZ ;  /* 0x0000000505077890 */ /* 0x000fe2000fffe0ff */
[----:B------:R-:W-:Y:S01]  /*0240*/  VIADD R11, R14, UR4 ;  /* 0x000000040e0b7c36 */ /* 0x000fe20008000000 */
[----:B------:R-:W-:-:S02]  /*0250*/  UIADD3 UR8, UPT, UPT, UR5, 0x6, URZ ;  /* 0x0000000605087890 */ /* 0x000fc4000fffe0ff */
[C---:B------:R-:W-:Y:S01]  /*0260*/  ISETP.LE.AND P0, PT, R16.reuse, UR6, PT ;  /* 0x0000000610007c0c */ /* 0x040fe2000bf03270 */
[----:B------:R-:W-:Y:S01]  /*0270*/  UIADD3 UR6, UPT, UPT, UR5, 0x7, URZ ;  /* 0x0000000705067890 */ /* 0x000fe2000fffe0ff */
[----:B------:R-:W-:Y:S01]  /*0280*/  ISETP.LE.AND P1, PT, R16, UR7, PT ;  /* 0x0000000710007c0c */ /* 0x000fe2000bf23270 */
[----:B--2---:R-:W-:Y:S01]  /*0290*/  IMAD.WIDE R10, R11, 0x24, R2 ;  /* 0x000000240b0a7825 */ /* 0x004fe200078e0202 */
[----:B------:R-:W-:-:S03]  /*02a0*/  UIADD3 UR7, UPT, UPT, UR5, 0x8, URZ ;  /* 0x0000000805077890 */ /* 0x000fc6000fffe0ff */
[----:B------:R-:W-:-:S05]  /*02b0*/  @!P4 VIADD R9, R13, UR5 ;  /* 0x000000050d09cc36 */ /* 0x000fca0008000000 */
[C---:B------:R-:W-:Y:S01]  /*02c0*/  @!P4 IADD3 R8, P2, PT, R9.reuse, R4, RZ ;  /* 0x000000040908c210 */ /* 0x040fe20007f5e0ff */
[----:B------:R-:W2:Y:S03]  /*02d0*/  @!P0 LDG.E.U8.CONSTANT R23, desc[UR12][R6.64+0x4] ;  /* 0x0000040c06178981 */ /* 0x000ea6000c1e9100 */
[----:B------:R-:W-:Y:S01]  /*02e0*/  @!P4 LEA.HI.X.SX32 R9, R9, R5, 0x1, P2 ;  /* 0x000000050909c211 */ /* 0x000fe200010f0eff */
[----:B------:R-:W-:Y:S01]  /*02f0*/  @P3 STG.E.U8 desc[UR12][R10.64+0x5], RZ ;  /* 0x000005ff0a003986 */ /* 0x000fe2000c10110c */
[----:B------:R-:W-:-:S03]  /*0300*/  ISETP.LE.AND P2, PT, R16, UR8, PT ;  /* 0x0000000810007c0c */ /* 0x000fc6000bf43270 */
[----:B------:R-:W2:Y:S01]  /*0310*/  @!P4 LDG.E.U8.CONSTANT R15, desc[UR12][R8.64] ;  /* 0x0000000c080fc981 */ /* 0x000ea2000c1e9100 */
[C---:B------:R-:W-:Y:S01]  /*0320*/  ISETP.LE.AND P4, PT, R16.reuse, UR6, PT ;  /* 0x0000000610007c0c */ /* 0x040fe2000bf83270 */
[----:B------:R-:W-:Y:S02]  /*0330*/  UIADD3 UR6, UPT, UPT, UR5, 0x9, URZ ;  /* 0x0000000905067890 */ /* 0x000fe4000fffe0ff */
[----:B------:R-:W-:Y:S04]  /*0340*/  @P5 STG.E.U8 desc[UR12][R10.64+0x6], RZ ;  /* 0x000006ff0a005986 */ /* 0x000fe8000c10110c */
[----:B------:R-:W-:Y:S04]  /*0350*/  @P6 STG.E.U8 desc[UR12][R10.64+0x7], RZ ;  /* 0x000007ff0a006986 */ /* 0x000fe8000c10110c */
[----:B------:R-:W2:Y:S04]  /*0360*/  @!P1 LDG.E.U8.CONSTANT R25, desc[UR12][R6.64+0x5] ;  /* 0x0000050c06199981 */ /* 0x000ea8000c1e9100 */
[----:B------:R-:W2:Y:S04]  /*0370*/  @!P2 LDG.E.U8.CONSTANT R27, desc[UR12][R6.64+0x6] ;  /* 0x0000060c061ba981 */ /* 0x000ea8000c1e9100 */
[----:B------:R-:W2:Y:S04]  /*0380*/  @!P4 LDG.E.U8.CONSTANT R9, desc[UR12][R6.64+0x7] ;  /* 0x0000070c0609c981 */ /* 0x000ea8000c1e9100 */
[----:B---3--:R0:W-:Y:S01]  /*0390*/  @!P3 STG.E.U8 desc[UR12][R10.64+0x5], R17 ;  /* 0x000005110a00b986 */ /* 0x0081e2000c10110c */
[----:B------:R-:W-:-:S03]  /*03a0*/  ISETP.LE.AND P3, PT, R16, UR7, PT ;  /* 0x0000000710007c0c */ /* 0x000fc6000bf63270 */
[----:B----4-:R1:W-:Y:S01]  /*03b0*/  @!P5 STG.E.U8 desc[UR12][R10.64+0x6], R19 ;  /* 0x000006130a00d986 */ /* 0x0103e2000c10110c */
[C---:B------:R-:W-:Y:S01]  /*03c0*/  ISETP.LE.AND P5, PT, R16.reuse, UR6, PT ;  /* 0x0000000610007c0c */ /* 0x040fe2000bfa3270 */
[----:B------:R-:W-:Y:S02]  /*03d0*/  UIADD3 UR6, UPT, UPT, UR5, 0xa, URZ ;  /* 0x0000000a05067890 */ /* 0x000fe4000fffe0ff */
[----:B-----5:R3:W-:Y:S04]  /*03e0*/  @!P6 STG.E.U8 desc[UR12][R10.64+0x7], R21 ;  /* 0x000007150a00e986 */ /* 0x0207e8000c10110c */
[----:B------:R-:W-:Y:S02]  /*03f0*/  ISETP.LE.AND P6, PT, R16, UR6, PT ;  /* 0x0000000610007c0c */ /* 0x000fe4000bfc3270 */
[----:B0-----:R-:W4:Y:S04]  /*0400*/  @!P3 LDG.E.U8.CONSTANT R17, desc[UR12][R6.64+0x8] ;  /* 0x0000080c0611b981 */ /* 0x001f28000c1e9100 */
[----:B------:R-:W5:Y:S07]  /*0410*/  @!P5 LDG.E.U8.CONSTANT R29, desc[UR12][R6.64+0x9] ;  /* 0x0000090c061dd981 */ /* 0x000f6e000c1e9100 */
[----:B------:R-:W5:Y:S01]  /*0420*/  @!P6 LDG.E.U8.CONSTANT R8, desc[UR12][R6.64+0xa] ;  /* 0x00000a0c0608e981 */ /* 0x000f62000c1e9100 */
[----:B------:R-:W-:-:S02]  /*0430*/  UIADD3 UR6, UPT, UPT, UR5, 0xb, URZ ;  /* 0x0000000b05067890 */ /* 0x000fc4000fffe0ff */
[----:B------:R-:W-:Y:S01]  /*0440*/  UIADD3 UR7, UPT, UPT, UR5, 0xc, URZ ;  /* 0x0000000c05077890 */ /* 0x000fe2000fffe0ff */
[----:B------:R-:W-:Y:S01]  /*0450*/  @P0 STG.E.U8 desc[UR12][R10.64+0x8], RZ ;  /* 0x000008ff0a000986 */ /* 0x000fe2000c10110c */
[----:B------:R-:W-:-:S03]  /*0460*/  UIADD3 UR8, UPT, UPT, UR5, 0xf, URZ ;  /* 0x0000000f05087890 */ /* 0x000fc6000fffe0ff */
[----:B------:R-:W-:Y:S04]  /*0470*/  @P1 STG.E.U8 desc[UR12][R10.64+0x9], RZ ;  /* 0x000009ff0a001986 */ /* 0x000fe8000c10110c */
[----:B--2---:R0:W-:Y:S01]  /*0480*/  @!P0 STG.E.U8 desc[UR12][R10.64+0x8], R23 ;  /* 0x000008170a008986 */ /* 0x0041e2000c10110c */
[C---:B------:R-:W-:Y:S01]  /*0490*/  ISETP.LE.AND P0, PT, R16.reuse, UR6, PT ;  /* 0x0000000610007c0c */ /* 0x040fe2000bf03270 */
[----:B------:R-:W-:Y:S02]  /*04a0*/  UIADD3 UR6, UPT, UPT, UR5, 0xd, URZ ;  /* 0x0000000d05067890 */ /* 0x000fe4000fffe0ff */
[----:B------:R-:W-:Y:S04]  /*04b0*/  @P2 STG.E.U8 desc[UR12][R10.64+0xa], RZ ;  /* 0x00000aff0a002986 */ /* 0x000fe8000c10110c */
[----:B------:R-:W-:Y:S04]  /*04c0*/  @P4 STG.E.U8 desc[UR12][R10.64+0xb], RZ ;  /* 0x00000bff0a004986 */ /* 0x000fe8000c10110c */
[----:B------:R-:W-:Y:S04]  /*04d0*/  @P3 STG.E.U8 desc[UR12][R10.64+0xc], RZ ;  /* 0x00000cff0a003986 */ /* 0x000fe8000c10110c */
[----:B------:R-:W-:Y:S01]  /*04e0*/  @!P1 STG.E.U8 desc[UR12][R10.64+0x9], R25 ;  /* 0x000009190a009986 */ /* 0x000fe2000c10110c */
[----:B------:R-:W-:Y:S01]  /*04f0*/  ISETP.LE.AND P1, PT, R16, UR7, PT ;  /* 0x0000000710007c0c */ /* 0x000fe2000bf23270 */
[----:B------:R-:W-:-:S02]  /*0500*/  UIADD3 UR7, UPT, UPT, UR5, 0xe, URZ ;  /* 0x0000000e05077890 */ /* 0x000fc4000fffe0ff */
[----:B------:R-:W-:Y:S01]  /*0510*/  @!P2 STG.E.U8 desc[UR12][R10.64+0xa], R27 ;  /* 0x00000a1b0a00a986 */ /* 0x000fe2000c10110c */
[C---:B------:R-:W-:Y:S01]  /*0520*/  ISETP.LE.AND P2, PT, R16.reuse, UR6, PT ;  /* 0x0000000610007c0c */ /* 0x040fe2000bf43270 */
[----:B------:R-:W-:Y:S02]  /*0530*/  UIADD3 UR6, UPT, UPT, UR5, 0x10, URZ ;  /* 0x0000001005067890 */ /* 0x000fe4000fffe0ff */
[----:B------:R2:W-:Y:S01]  /*0540*/  @!P4 STG.E.U8 desc[UR12][R10.64+0xb], R9 ;  /* 0x00000b090a00c986 */ /* 0x0005e2000c10110c */
[----:B------:R-:W-:-:S03]  /*0550*/  ISETP.LE.AND P4, PT, R16, UR8, PT ;  /* 0x0000000810007c0c */ /* 0x000fc6000bf83270 */
[----:B------:R-:W-:Y:S04]  /*0560*/  @P5 STG.E.U8 desc[UR12][R10.64+0xd], RZ ;  /* 0x00000dff0a005986 */ /* 0x000fe8000c10110c */
[----:B------:R-:W-:Y:S04]  /*0570*/  @P6 STG.E.U8 desc[UR12][R10.64+0xe], RZ ;  /* 0x00000eff0a006986 */ /* 0x000fe8000c10110c */
[----:B-1----:R-:W5:Y:S04]  /*0580*/  @!P0 LDG.E.U8.CONSTANT R19, desc[UR12][R6.64+0xb] ;  /* 0x00000b0c06138981 */ /* 0x002f68000c1e9100 */
[----:B---3--:R-:W3:Y:S04]  /*0590*/  @!P1 LDG.E.U8.CONSTANT R21, desc[UR12][R6.64+0xc] ;  /* 0x00000c0c06159981 */ /* 0x008ee8000c1e9100 */
[----:B0-----:R-:W3:Y:S04]  /*05a0*/  @!P4 LDG.E.U8.CONSTANT R23, desc[UR12][R6.64+0xf] ;  /* 0x00000f0c0617c981 */ /* 0x001ee8000c1e9100 */
[----:B--2---:R-:W2:Y:S04]  /*05b0*/  @!P2 LDG.E.U8.CONSTANT R9, desc[UR12][R6.64+0xd] ;  /* 0x00000d0c0609a981 */ /* 0x004ea8000c1e9100 */
[----:B----4-:R0:W-:Y:S01]  /*05c0*/  @!P3 STG.E.U8 desc[UR12][R10.64+0xc], R17 ;  /* 0x00000c110a00b986 */ /* 0x0101e2000c10110c */
[----:B------:R-:W-:Y:S01]  /*05d0*/  ISETP.LE.AND P3, PT, R16, UR7, PT ;  /* 0x0000000710007c0c */ /* 0x000fe2000bf63270 */
[----:B------:R-:W-:-:S02]  /*05e0*/  UIADD3 UR7, UPT, UPT, UR5, 0x11, URZ ;  /* 0x0000001105077890 */ /* 0x000fc4000fffe0ff */
[----:B-----5:R-:W-:Y:S01]  /*05f0*/  @!P5 STG.E.U8 desc[UR12][R10.64+0xd], R29 ;  /* 0x00000d1d0a00d986 */ /* 0x020fe2000c10110c */
[----:B------:R-:W-:-:S03]  /*0600*/  ISETP.LE.AND P5, PT, R16, UR6, PT ;  /* 0x0000000610007c0c */ /* 0x000fc6000bfa3270 */
[----:B------:R-:W-:Y:S01]  /*0610*/  @!P6 STG.E.U8 desc[UR12][R10.64+0xe], R8 ;  /* 0x00000e080a00e986 */ /* 0x000fe2000c10110c */
[----:B------:R-:W-:-:S05]  /*0620*/  ISETP.LE.AND P6, PT, R16, UR7, PT ;  /* 0x0000000710007c0c */ /* 0x000fca000bfc3270 */
[----:B0-----:R-:W4:Y:S04]  /*0630*/  @!P3 LDG.E.U8.CONSTANT R17, desc[UR12][R6.64+0xe] ;  /* 0x00000e0c0611b981 */ /* 0x001f28000c1e9100 */
[----:B------:R-:W5:Y:S04]  /*0640*/  @!P5 LDG.E.U8.CONSTANT R25, desc[UR12][R6.64+0x10] ;  /* 0x0000100c0619d981 */ /* 0x000f68000c1e9100 */
[----:B------:R-:W5:Y:S01]  /*0650*/  @!P6 LDG.E.U8.CONSTANT R27, desc[UR12][R6.64+0x11] ;  /* 0x0000110c061be981 */ /* 0x000f62000c1e9100 */
[----:B------:R-:W-:Y:S02]  /*0660*/  UIADD3 UR6, UPT, UPT, UR5, 0x12, URZ ;  /* 0x0000001205067890 */ /* 0x000fe4000fffe0ff */
[----:B------:R-:W-:Y:S01]  /*0670*/  UIADD3 UR7, UPT, UPT, UR5, 0x13, URZ ;  /* 0x0000001305077890 */ /* 0x000fe2000fffe0ff */
[----:B------:R-:W-:Y:S04]  /*0680*/  @P0 STG.E.U8 desc[UR12][R10.64+0xf], RZ ;  /* 0x00000fff0a000986 */ /* 0x000fe8000c10110c */
[----:B------:R-:W-:Y:S01]  /*0690*/  @P1 STG.E.U8 desc[UR12][R10.64+0x10], RZ ;  /* 0x000010ff0a001986 */ /* 0x000fe2000c10110c */
[----:B------:R-:W-:-:S03]  /*06a0*/  UIADD3 UR8, UPT, UPT, UR5, 0x14, URZ ;  /* 0x0000001405087890 */ /* 0x000fc6000fffe0ff */
[----:B------:R-:W-:Y:S04]  /*06b0*/  @P3 STG.E.U8 desc[UR12][R10.64+0x12], RZ ;  /* 0x000012ff0a003986 */ /* 0x000fe8000c10110c */
[----:B------:R-:W-:Y:S04]  /*06c0*/  @P4 STG.E.U8 desc[UR12][R10.64+0x13], RZ ;  /* 0x000013ff0a004986 */ /* 0x000fe8000c10110c */
[----:B------:R-:W-:Y:S04]  /*06d0*/  @P2 STG.E.U8 desc[UR12][R10.64+0x11], RZ ;  /* 0x000011ff0a002986 */ /* 0x000fe8000c10110c */
[----:B------:R0:W-:Y:S01]  /*06e0*/  @!P0 STG.E.U8 desc[UR12][R10.64+0xf], R19 ;  /* 0x00000f130a008986 */ /* 0x0001e2000c10110c */
[----:B------:R-:W-:Y:S01]  /*06f0*/  ISETP.LE.AND P0, PT, R16, UR6, PT ;  /* 0x0000000610007c0c */ /* 0x000fe2000bf03270 */
[----:B------:R-:W-:-:S02]  /*0700*/  UIADD3 UR6, UPT, UPT, UR5, 0x15, URZ ;  /* 0x0000001505067890 */ /* 0x000fc4000fffe0ff */
[----:B---3--:R-:W-:Y:S01]  /*0710*/  @!P1 STG.E.U8 desc[UR12][R10.64+0x10], R21 ;  /* 0x000010150a009986 */ /* 0x008fe2000c10110c */
[C---:B------:R-:W-:Y:S01]  /*0720*/  ISETP.LE.AND P1, PT, R16.reuse, UR7, PT ;  /* 0x0000000710007c0c */ /* 0x040fe2000bf23270 */
[----:B------:R-:W-:Y:S02]  /*0730*/  UIADD3 UR7, UPT, UPT, UR5, 0x16, URZ ;  /* 0x0000001605077890 */ /* 0x000fe4000fffe0ff */
[----:B------:R1:W-:Y:S04]  /*0740*/  @!P4 STG.E.U8 desc[UR12][R10.64+0x13], R23 ;  /* 0x000013170a00c986 */ /* 0x0003e8000c10110c */
[C---:B------:R-:W-:Y:S01]  /*0750*/  ISETP.LE.AND P4, PT, R16.reuse, UR7, PT ;  /* 0x0000000710007c0c */ /* 0x040fe2000bf83270 */
[----:B------:R-:W-:Y:S01]  /*0760*/  UIADD3 UR7, UPT, UPT, UR5, 0x18, URZ ;  /* 0x0000001805077890 */ /* 0x000fe2000fffe0ff */
[----:B------:R-:W-:Y:S04]  /*0770*/  @P5 STG.E.U8 desc[UR12][R10.64+0x14], RZ ;  /* 0x000014ff0a005986 */ /* 0x000fe8000c10110c */
[----:B------:R-:W-:Y:S04]  /*0780*/  @P6 STG.E.U8 desc[UR12][R10.64+0x15], RZ ;  /* 0x000015ff0a006986 */ /* 0x000fe8000c10110c */
[----:B--2---:R2:W-:Y:S01]  /*0790*/  @!P2 STG.E.U8 desc[UR12][R10.64+0x11], R9 ;  /* 0x000011090a00a986 */ /* 0x0045e2000c10110c */
[----:B------:R-:W-:-:S03]  /*07a0*/  ISETP.LE.AND P2, PT, R16, UR8, PT ;  /* 0x0000000810007c0c */ /* 0x000fc6000bf43270 */
[----:B0-----:R-:W3:Y:S04]  /*07b0*/  @!P0 LDG.E.U8.CONSTANT R19, desc[UR12][R6.64+0x12] ;  /* 0x0000120c06138981 */ /* 0x001ee8000c1e9100 */
[----:B-1----:R-:W3:Y:S04]  /*07c0*/  @!P4 LDG.E.U8.CONSTANT R23, desc[UR12][R6.64+0x16] ;  /* 0x0000160c0617c981 */ /* 0x002ee8000c1e9100 */
[----:B--2---:R-:W2:Y:S04]  /*07d0*/  @!P1 LDG.E.U8.CONSTANT R9, desc[UR12][R6.64+0x13] ;  /* 0x0000130c06099981 */ /* 0x004ea8000c1e9100 */
[----:B----4-:R0:W-:Y:S01]  /*07e0*/  @!P3 STG.E.U8 desc[UR12][R10.64+0x12], R17 ;  /* 0x000012110a00b986 */ /* 0x0101e2000c10110c */
[----:B------:R-:W-:Y:S01]  /*07f0*/  ISETP.LE.AND P3, PT, R16, UR6, PT ;  /* 0x0000000610007c0c */ /* 0x000fe2000bf63270 */
[----:B------:R-:W-:-:S02]  /*0800*/  UIADD3 UR6, UPT, UPT, UR5, 0x17, URZ ;  /* 0x0000001705067890 */ /* 0x000fc4000fffe0ff */
[----:B-----5:R-:W-:Y:S04]  /*0810*/  @!P5 STG.E.U8 desc[UR12][R10.64+0x14], R25 ;  /* 0x000014190a00d986 */ /* 0x020fe8000c10110c */
[C---:B------:R-:W-:Y:S01]  /*0820*/  ISETP.LE.AND P5, PT, R16.reuse, UR6, PT ;  /* 0x0000000610007c0c */ /* 0x040fe2000bfa3270 */
[----:B------:R-:W-:Y:S01]  /*0830*/  @!P6 STG.E.U8 desc[UR12][R10.64+0x15], R27 ;  /* 0x0000151b0a00e986 */ /* 0x000fe2000c10110c */
[----:B------:R-:W-:-:S03]  /*0840*/  ISETP.LE.AND P6, PT, R16, UR7, PT ;  /* 0x0000000710007c0c */ /* 0x000fc6000bfc3270 */
[----:B0-----:R-:W4:Y:S04]  /*0850*/  @!P2 LDG.E.U8.CONSTANT R17, desc[UR12][R6.64+0x14] ;  /* 0x0000140c0611a981 */ /* 0x001f28000c1e9100 */
[----:B------:R-:W5:Y:S04]  /*0860*/  @!P3 LDG.E.U8.CONSTANT R21, desc[UR12][R6.64+0x15] ;  /* 0x0000150c0615b981 */ /* 0x000f68000c1e9100 */
[----:B------:R-:W5:Y:S04]  /*0870*/  @!P5 LDG.E.U8.CONSTANT R29, desc[UR12][R6.64+0x17] ;  /* 0x0000170c061dd981 */ /* 0x000f68000c1e9100 */
[----:B------:R-:W5:Y:S01]  /*0880*/  @!P6 LDG.E.U8.CONSTANT R8, desc[UR12][R6.64+0x18] ;  /* 0x0000180c0608e981 */ /* 0x000f62000c1e9100 */
[----:B------:R-:W-:-:S03]  /*0890*/  UIADD3 UR6, UPT, UPT, UR5, 0x19, URZ ;  /* 0x0000001905067890 */ /* 0x000fc6000fffe0ff */
[----:B------:R-:W-:Y:S01]  /*08a0*/  @P0 STG.E.U8 desc[UR12][R10.64+0x16], RZ ;  /* 0x000016ff0a000986 */ /* 0x000fe2000c10110c */
[----:B------:R-:W-:Y:S02]  /*08b0*/  UIADD3 UR7, UPT, UPT, UR5, 0x1a, URZ ;  /* 0x0000001a05077890 */ /* 0x000fe4000fffe0ff */
[----:B------:R-:W-:Y:S02]  /*08c0*/  UIADD3 UR8, UPT, UPT, UR5, 0x1b, URZ ;  /* 0x0000001b05087890 */ /* 0x000fe4000fffe0ff */
[----:B------:R-:W-:Y:S02]  /*08d0*/  UIADD3 UR9, UPT, UPT, UR5, 0x1c, URZ ;  /* 0x0000001c05097890 */ /* 0x000fe4000fffe0ff */
[----:B------:R-:W-:Y:S01]  /*08e0*/  UIADD3 UR10, UPT, UPT, UR5, 0x1d, URZ ;  /* 0x0000001d050a7890 */ /* 0x000fe2000fffe0ff */
[----:B------:R-:W-:Y:S04]  /*08f0*/  @P1 STG.E.U8 desc[UR12][R10.64+0x17], RZ ;  /* 0x000017ff0a001986 */ /* 0x000fe8000c10110c */
[----:B------:R-:W-:Y:S04]  /*0900*/  @P2 STG.E.U8 desc[UR12][R10.64+0x18], RZ ;  /* 0x000018ff0a002986 */ /* 0x000fe8000c10110c */
[----:B------:R-:W-:Y:S04]  /*0910*/  @P3 STG.E.U8 desc[UR12][R10.64+0x19], RZ ;  /* 0x000019ff0a003986 */ /* 0x000fe8000c10110c */
[----:B------:R-:W-:Y:S04]  /*0920*/  @P4 STG.E.U8 desc[UR12][R10.64+0x1a], RZ ;  /* 0x00001aff0a004986 */ /* 0x000fe8000c10110c */
[----:B------:R-:W-:Y:S04]  /*0930*/  @P5 STG.E.U8 desc[UR12][R10.64+0x1b], RZ ;  /* 0x00001bff0a005986 */ /* 0x000fe8000c10110c */
[----:B------:R-:W-:Y:S04]  /*0940*/  @P6 STG.E.U8 desc[UR12][R10.64+0x1c], RZ ;  /* 0x00001cff0a006986 */ /* 0x000fe8000c10110c */
[----:B---3--:R-:W-:Y:S01]  /*0950*/  @!P0 STG.E.U8 desc[UR12][R10.64+0x16], R19 ;  /* 0x000016130a008986 */ /* 0x008fe2000c10110c */
[----:B------:R-:W-:Y:S01]  /*0960*/  ISETP.LE.AND P0, PT, R16, UR6, PT ;  /* 0x0000000610007c0c */ /* 0x000fe2000bf03270 */
[----:B------:R-:W-:-:S02]  /*0970*/  UIADD3 UR6, UPT, UPT, UR5, 0x1e, URZ ;  /* 0x0000001e05067890 */ /* 0x000fc4000fffe0ff */
[----:B------:R-:W-:Y:S01]  /*0980*/  UIADD3 UR5, UPT, UPT, UR5, 0x1f, URZ ;  /* 0x0000001f05057890 */ /* 0x000fe2000fffe0ff */
[----:B------:R-:W-:Y:S03]  /*0990*/  @!P4 STG.E.U8 desc[UR12][R10.64+0x1a], R23 ;  /* 0x00001a170a00c986 */ /* 0x000fe6000c10110c */
[C---:B------:R-:W-:Y:S01]  /*09a0*/  ISETP.LE.AND P4, PT, R16.reuse, UR6, PT ;  /* 0x0000000610007c0c */ /* 0x040fe2000bf83270 */
[----:B--2---:R0:W-:Y:S01]  /*09b0*/  @!P1 STG.E.U8 desc[UR12][R10.64+0x17], R9 ;  /* 0x000017090a009986 */ /* 0x0041e2000c10110c */
[----:B------:R-:W-:-:S04]  /*09c0*/  ISETP.LE.AND P1, PT, R16, UR9, PT ;  /* 0x0000000910007c0c */ /* 0x000fc8000bf23270 */
[----:B0-----:R-:W2:Y:S07]  /*09d0*/  @!P0 LDG.E.U8.CONSTANT R9, desc[UR12][R6.64+0x19] ;  /* 0x0000190c06098981 */ /* 0x001eae000c1e9100 */
[----:B------:R-:W3:Y:S04]  /*09e0*/  @!P4 LDG.E.U8.CONSTANT R25, desc[UR12][R6.64+0x1e] ;  /* 0x00001e0c0619c981 */ /* 0x000ee8000c1e9100 */
[----:B----4-:R0:W-:Y:S01]  /*09f0*/  @!P2 STG.E.U8 desc[UR12][R10.64+0x18], R17 ;  /* 0x000018110a00a986 */ /* 0x0101e2000c10110c */
[----:B------:R-:W-:-:S03]  /*0a00*/  ISETP.LE.AND P2, PT, R16, UR8, PT ;  /* 0x0000000810007c0c */ /* 0x000fc6000bf43270 */
[----:B-----5:R1:W-:Y:S01]  /*0a10*/  @!P3 STG.E.U8 desc[UR12][R10.64+0x19], R21 ;  /* 0x000019150a00b986 */ /* 0x0203e2000c10110c */
[----:B------:R-:W-:-:S03]  /*0a20*/  ISETP.LE.AND P3, PT, R16, UR7, PT ;  /* 0x0000000710007c0c */ /* 0x000fc6000bf63270 */
[----:B------:R4:W-:Y:S01]  /*0a30*/  @!P5 STG.E.U8 desc[UR12][R10.64+0x1b], R29 ;  /* 0x00001b1d0a00d986 */ /* 0x0009e2000c10110c */
[----:B------:R-:W-:-:S03]  /*0a40*/  ISETP.LE.AND P5, PT, R16, UR10, PT ;  /* 0x0000000a10007c0c */ /* 0x000fc6000bfa3270 */
[----:B------:R1:W-:Y:S01]  /*0a50*/  @!P6 STG.E.U8 desc[UR12][R10.64+0x1c], R8 ;  /* 0x00001c080a00e986 */ /* 0x0003e2000c10110c */
[----:B------:R-:W-:-:S03]  /*0a60*/  ISETP.LE.AND P6, PT, R16, UR5, PT ;  /* 0x0000000510007c0c */ /* 0x000fc6000bfc3270 */
[----:B------:R-:W5:Y:S04]  /*0a70*/  @!P2 LDG.E.U8.CONSTANT R19, desc[UR12][R6.64+0x1b] ;  /* 0x00001b0c0613a981 */ /* 0x000f68000c1e9100 */
[----:B0-----:R-:W5:Y:S04]  /*0a80*/  @!P3 LDG.E.U8.CONSTANT R17, desc[UR12][R6.64+0x1a] ;  /* 0x00001a0c0611b981 */ /* 0x001f68000c1e9100 */
[----:B-1----:R-:W5:Y:S04]  /*0a90*/  @!P1 LDG.E.U8.CONSTANT R21, desc[UR12][R6.64+0x1c] ;  /* 0x00001c0c06159981 */ /* 0x002f68000c1e9100 */
[----:B------:R-:W5:Y:S04]  /*0aa0*/  @!P5 LDG.E.U8.CONSTANT R23, desc[UR12][R6.64+0x1d] ;  /* 0x00001d0c0617d981 */ /* 0x000f68000c1e9100 */
[----:B------:R-:W5:Y:S01]  /*0ab0*/  @!P6 LDG.E.U8.CONSTANT R27, desc[UR12][R6.64+0x1f] ;  /* 0x00001f0c061be981 */ /* 0x000f62000c1e9100 */
[----:B------:R-:W-:-:S03]  /*0ac0*/  UIADD3 UR4, UPT, UPT, UR4, 0x1, URZ ;  /* 0x0000000104047890 */ /* 0x000fc6000fffe0ff */
[----:B------:R0:W-:Y:S01]  /*0ad0*/  @P0 STG.E.U8 desc[UR12][R10.64+0x1d], RZ ;  /* 0x00001dff0a000986 */ /* 0x0001e2000c10110c */
[----:B----4-:R-:W-:-:S03]  /*0ae0*/  IMAD.MOV.U32 R29, RZ, RZ, 0x3f800000 ;  /* 0x3f800000ff1d7424 */ /* 0x010fc600078e00ff */
[----:B------:R0:W-:Y:S04]  /*0af0*/  @P3 STG.E.U8 desc[UR12][R10.64+0x1e], RZ ;  /* 0x00001eff0a003986 */ /* 0x0001e8000c10110c */
[----:B------:R0:W-:Y:S04]  /*0b00*/  @P2 STG.E.U8 desc[UR12][R10.64+0x1f], RZ ;  /* 0x00001fff0a002986 */ /* 0x0001e8000c10110c */
[----:B------:R0:W-:Y:S04]  /*0b10*/  @P1 STG.E.U8 desc[UR12][R10.64+0x20], RZ ;  /* 0x000020ff0a001986 */ /* 0x0001e8000c10110c */
[----:B------:R0:W-:Y:S04]  /*0b20*/  @P5 STG.E.U8 desc[UR12][R10.64+0x21], RZ ;  /* 0x000021ff0a005986 */ /* 0x0001e8000c10110c */
[----:B------:R0:W-:Y:S04]  /*0b30*/  @P4 STG.E.U8 desc[UR12][R10.64+0x22], RZ ;  /* 0x000022ff0a004986 */ /* 0x0001e8000c10110c */
[----:B------:R0:W-:Y:S04]  /*0b40*/  @P6 STG.E.U8 desc[UR12][R10.64+0x23], RZ ;  /* 0x000023ff0a006986 */ /* 0x0001e8000c10110c */
[----:B------:R0:W-:Y:S04]  /*0b50*/  STG.E desc[UR12][R10.64], R29 ;  /* 0x0000001d0a007986 */ /* 0x0001e8000c10190c */
[----:B--2---:R0:W-:Y:S01]  /*0b60*/  @!P0 STG.E.U8 desc[UR12][R10.64+0x1d], R9 ;  /* 0x00001d090a008986 */ /* 0x0041e2000c10110c */
[----:B------:R-:W-:-:S03]  /*0b70*/  ISETP.NE.AND P0, PT, R0, UR4, PT ;  /* 0x0000000400007c0c */ /* 0x000fc6000bf05270 */
[----:B------:R0:W-:Y:S04]  /*0b80*/  STG.E.U8 desc[UR12][R10.64+0x4], R15 ;  /* 0x0000040f0a007986 */ /* 0x0001e8000c10110c */
[----:B---3--:R0:W-:Y:S04]  /*0b90*/  @!P4 STG.E.U8 desc[UR12][R10.64+0x22], R25 ;  /* 0x000022190a00c986 */ /* 0x0081e8000c10110c */
[----:B-----5:R0:W-:Y:S04]  /*0ba0*/  @!P2 STG.E.U8 desc[UR12][R10.64+0x1f], R19 ;  /* 0x00001f130a00a986 */ /* 0x0201e8000c10110c */
[----:B------:R0:W-:Y:S04]  /*0bb0*/  @!P3 STG.E.U8 desc[UR12][R10.64+0x1e], R17 ;  /* 0x00001e110a00b986 */ /* 0x0001e8000c10110c */
[----:B------:R0:W-:Y:S04]  /*0bc0*/  @!P1 STG.E.U8 desc[UR12][R10.64+0x20], R21 ;  /* 0x000020150a009986 */ /* 0x0001e8000c10110c */
[----:B------:R0:W-:Y:S04]  /*0bd0*/  @!P5 STG.E.U8 desc[UR12][R10.64+0x21], R23 ;  /* 0x000021170a00d986 */ /* 0x0001e8000c10110c */
[----:B------:R0:W-:Y:S01]  /*0be0*/  @!P6 STG.E.U8 desc[UR12][R10.64+0x23], R27 ;  /* 0x0000231b0a00e986 */ /* 0x0001e2000c10110c */
[----:B------:R-:W-:Y:S05]  /*0bf0*/  @P0 BRA `(.L_x_3) ;  /* 0xfffffff4004c0947 */ /* 0x000fea000383ffff */
[----:B------:R-:W-:Y:S05]  /*0c00*/  EXIT ;  /* 0x000000000000794d */ /* 0x000fea0003800000 */
.L_x_4:
        /* <DEDUP_REMOVED lines=15> */
.L_x_14:


//--------------------- .text._Z25baseline_w8a8_gemm_kernelPKaS0_PffPKfiiib --------------------------
	.section	.text._Z25baseline_w8a8_gemm_kernelPKaS0_PffPKfiiib,"ax",@progbits
	.align	128
        .global         _Z25baseline_w8a8_gemm_kernelPKaS0_PffPKfiiib
        .type           _Z25baseline_w8a8_gemm_kernelPKaS0_PffPKfiiib,@function
        .size           _Z25baseline_w8a8_gemm_kernelPKaS0_PffPKfiiib,(.L_x_15 - _Z25baseline_w8a8_gemm_kernelPKaS0_PffPKfiiib)
        .other          _Z25baseline_w8a8_gemm_kernelPKaS0_PffPKfiiib,@"STO_CUDA_ENTRY STV_DEFAULT"
_Z25baseline_w8a8_gemm_kernelPKaS0_PffPKfiiib:
.text._Z25baseline_w8a8_gemm_kernelPKaS0_PffPKfiiib:
        /* <DEDUP_REMOVED lines=15> */
[----:B------:R-:W-:Y:S01]  /*00f0*/  IMAD.MOV.U32 R10, RZ, RZ, RZ ;  /* 0x000000ffff0a7224 */ /* 0x000fe200078e00ff */
[----:B------:R-:W1:Y:S01]  /*0100*/  LDCU.64 UR8, c[0x0][0x358] ;  /* 0x00006b00ff0877ac */ /* 0x000e620008000a00 */
[----:B0-----:R-:W-:-:S09]  /*0110*/  UISETP.GE.AND UP0, UPT, UR5, 0x1, UPT ;  /* 0x000000010500788c */ /* 0x001fd2000bf06270 */
[----:B-1----:R-:W-:Y:S05]  /*0120*/  BRA.U !UP0, `(.L_x_5) ;  /* 0x0000000908e47547 */ /* 0x002fea000b800000 */
[----:B------:R-:W-:Y:S02]  /*0130*/  UISETP.GE.U32.AND UP1, UPT, UR5, 0x10, UPT ;  /* 0x000000100500788c */ /* 0x000fe4000bf26070 */
[----:B------:R-:W-:Y:S01]  /*0140*/  IMAD R9, R7, UR5, RZ ;  /* 0x0000000507097c24 */ /* 0x000fe2000f8e02ff */
[----:B------:R-:W-:Y:S02]  /*0150*/  ULOP3.LUT UR6, UR5, 0xf, URZ, 0xc0, !UPT ;  /* 0x0000000f05067892 */ /* 0x000fe4000f8ec0ff */
[----:B------:R-:W-:Y:S01]  /*0160*/  IMAD R6, R0, UR5, RZ ;  /* 0x0000000500067c24 */ /* 0x000fe2000f8e02ff */
[----:B------:R-:W-:Y:S01]  /*0170*/  UMOV UR4, URZ ;  /* 0x000000ff00047c82 */ /* 0x000fe20008000000 */
[----:B------:R-:W-:Y:S01]  /*0180*/  IMAD.MOV.U32 R10, RZ, RZ, RZ ;  /* 0x000000ffff0a7224 */ /* 0x000fe200078e00ff */
[----:B------:R-:W-:Y:S01]  /*0190*/  UISETP.NE.AND UP0, UPT, UR6, URZ, UPT ;  /* 0x000000ff0600728c */ /* 0x000fe2000bf05270 */
[----:B------:R-:W-:Y:S10]  /*01a0*/  BRA.U !UP1, `(.L_x_6) ;  /* 0x0000000509347547 */ /* 0x000ff4000b800000 */
[----:B------:R-:W0:Y:S01]  /*01b0*/  LDCU.64 UR12, c[0x0][0x380] ;  /* 0x00007000ff0c77ac */ /* 0x000e220008000a00 */
[----:B------:R-:W-:Y:S02]  /*01c0*/  IMAD.MOV.U32 R10, RZ, RZ, RZ ;  /* 0x000000ffff0a7224 */ /* 0x000fe400078e00ff */
[----:B------:R-:W-:Y:S01]  /*01d0*/  IMAD.MOV.U32 R8, RZ, RZ, R6 ;  /* 0x000000ffff087224 */ /* 0x000fe200078e0006 */
[----:B------:R-:W-:Y:S01]  /*01e0*/  ULOP3.LUT UR4, UR5, 0x7ffffff0, URZ, 0xc0, !UPT ;  /* 0x7ffffff005047892 */ /* 0x000fe2000f8ec0ff */
[----:B------:R-:W1:Y:S03]  /*01f0*/  LDCU.64 UR14, c[0x0][0x388] ;  /* 0x00007100ff0e77ac */ /* 0x000e660008000a00 */
[----:B------:R-:W-:Y:S01]  /*0200*/  UIADD3 UR7, UPT, UPT, -UR4, URZ, URZ ;  /* 0x000000ff04077290 */ /* 0x000fe2000fffe1ff */
[----:B0-----:R-:W-:-:S04]  /*0210*/  IADD3 R2, P0, PT, R9, UR12, RZ ;  /* 0x0000000c09027c10 */ /* 0x001fc8000ff1e0ff */
[----:B------:R-:W-:-:S04]  /*0220*/  IADD3 R2, P1, PT, R2, 0x7, RZ ;  /* 0x0000000702027810 */ /* 0x000fc80007f3e0ff */
[----:B-1----:R-:W-:-:S09]  /*0230*/  IADD3.X R3, PT, PT, RZ, UR13, RZ, P1, P0 ;  /* 0x0000000dff037c10 */ /* 0x002fd20008fe04ff */
.L_x_7:
[C---:B------:R-:W-:Y:S01]  /*0240*/  IADD3 R4, P0, PT, R8.reuse, UR14, RZ ;  /* 0x0000000e08047c10 */ /* 0x040fe2000ff1e0ff */
[----:B------:R-:W2:Y:S03]  /*0250*/  LDG.E.U8.CONSTANT R23, desc[UR8][R2.64+-0x4] ;  /* 0xfffffc0802177981 */ /* 0x000ea6000c1e9100 */
[----:B------:R-:W-:Y:S01]  /*0260*/  LEA.HI.X.SX32 R5, R8, UR15, 0x1, P0 ;  /* 0x0000000f08057c11 */ /* 0x000fe200080f0eff */
[----:B------:R-:W2:Y:S04]  /*0270*/  LDG.E.U8.CONSTANT R24, desc[UR8][R2.64+-0x5] ;  /* 0xfffffb0802187981 */ /* 0x000ea8000c1e9100 */
[----:B------:R-:W3:Y:S04]  /*0280*/  LDG.E.U8.CONSTANT R25, desc[UR8][R2.64+-0x6] ;  /* 0xfffffa0802197981 */ /* 0x000ee8000c1e9100 */
[----:B------:R-:W3:Y:S04]  /*0290*/  LDG.E.U8.CONSTANT R26, desc[UR8][R2.64+-0x7] ;  /* 0xfffff908021a7981 */ /* 0x000ee8000c1e9100 */
[----:B------:R-:W4:Y:S04]  /*02a0*/  LDG.E.U8.CONSTANT R19, desc[UR8][R4.64+0x3] ;  /* 0x0000030804137981 */ /* 0x000f28000c1e9100 */
[----:B------:R-:W4:Y:S04]  /*02b0*/  LDG.E.U8.CONSTANT R20, desc[UR8][R4.64+0x2] ;  /* 0x0000020804147981 */ /* 0x000f28000c1e9100 */
[----:B------:R-:W5:Y:S04]  /*02c0*/  LDG.E.U8.CONSTANT R21, desc[UR8][R4.64+0x1] ;  /* 0x0000010804157981 */ /* 0x000f68000c1e9100 */
        /* <DEDUP_REMOVED lines=8> */
[----:B------:R-:W5:Y:S01]  /*0350*/  LDG.E.U8.CONSTANT R15, desc[UR8][R4.64+0x4] ;  /* 0x00000408040f7981 */ /* 0x000f62000c1e9100 */
[----:B--2---:R-:W-:-:S02]  /*0360*/  PRMT R23, R24, 0x3340, R23 ;  /* 0x0000334018177816 */ /* 0x004fc40000000017 */
[----:B---3--:R-:W-:-:S04]  /*0370*/  PRMT R26, R26, 0x3340, R25 ;  /* 0x000033401a1a7816 */ /* 0x008fc80000000019 */
[----:B------:R-:W-:Y:S02]  /*0380*/  PRMT R23, R26, 0x5410, R23 ;  /* 0x000054101a177816 */ /* 0x000fe40000000017 */
[----:B----4-:R-:W-:Y:S02]  /*0390*/  PRMT R19, R20, 0x3340, R19 ;  /* 0x0000334014137816 */ /* 0x010fe40000000013 */
[----:B------:R-:W2:Y:S01]  /*03a0*/  LDG.E.U8.CONSTANT R20, desc[UR8][R2.64+0x2] ;  /* 0x0000020802147981 */ /* 0x000ea2000c1e9100 */
[----:B-----5:R-:W-:-:S03]  /*03b0*/  PRMT R22, R22, 0x3340, R21 ;  /* 0x0000334016167816 */ /* 0x020fc60000000015 */
[----:B------:R-:W3:Y:S01]  /*03c0*/  LDG.E.U8.CONSTANT R21, desc[UR8][R2.64+0x3] ;  /* 0x0000030802157981 */ /* 0x000ee2000c1e9100 */
[----:B------:R-:W-:-:S03]  /*03d0*/  PRMT R19, R22, 0x5410, R19 ;  /* 0x0000541016137816 */ /* 0x000fc60000000013 */
[----:B------:R-:W4:Y:S01]  /*03e0*/  LDG.E.U8.CONSTANT R22, desc[UR8][R4.64+0xc] ;  /* 0x00000c0804167981 */ /* 0x000f22000c1e9100 */
[----:B------:R-:W-:Y:S01]  /*03f0*/  PRMT R11, R18, 0x3340, R11 ;  /* 0x00003340120b7816 */ /* 0x000fe2000000000b */
[----:B------:R-:W-:Y:S02]  /*0400*/  IDP.4A.S8.S8 R10, R19, R23, R10 ;  /* 0x00000017130a7226 */ /* 0x000fe4000000060a */
[----:B------:R-:W3:Y:S04]  /*0410*/  LDG.E.U8.CONSTANT R18, desc[UR8][R2.64+0x4] ;  /* 0x0000040802127981 */ /* 0x000ee8000c1e9100 */
[----:B------:R-:W2:Y:S01]  /*0420*/  LDG.E.U8.CONSTANT R23, desc[UR8][R2.64+0x1] ;  /* 0x0000010802177981 */ /* 0x000ea2000c1e9100 */
[----:B------:R-:W-:-:S03]  /*0430*/  PRMT R24, R17, 0x3340, R16 ;  /* 0x0000334011187816 */ /* 0x000fc60000000010 */
[----:B------:R-:W5:Y:S04]  /*0440*/  LDG.E.U8.CONSTANT R19, desc[UR8][R4.64+0xa] ;  /* 0x00000a0804137981 */ /* 0x000f68000c1e9100 */
[----:B------:R-:W4:Y:S01]  /*0450*/  LDG.E.U8.CONSTANT R17, desc[UR8][R4.64+0x8] ;  /* 0x0000080804117981 */ /* 0x000f22000c1e9100 */
[----:B------:R-:W-:-:S03]  /*0460*/  PRMT R25, R13, 0x3340, R12 ;  /* 0x000033400d197816 */ /* 0x000fc6000000000c */
[----:B------:R-:W5:Y:S01]  /*0470*/  LDG.E.U8.CONSTANT R12, desc[UR8][R4.64+0xb] ;  /* 0x00000b08040c7981 */ /* 0x000f62000c1e9100 */
[----:B------:R-:W-:-:S03]  /*0480*/  PRMT R27, R24, 0x5410, R11 ;  /* 0x00005410181b7816 */ /* 0x000fc6000000000b */
[----:B------:R-:W4:Y:S01]  /*0490*/  LDG.E.U8.CONSTANT R16, desc[UR8][R4.64+0xe] ;  /* 0x00000e0804107981 */ /* 0x000f22000c1e9100 */
[----:B------:R-:W-:-:S03]  /*04a0*/  PRMT R26, R15, 0x3340, R14 ;  /* 0x000033400f1a7816 */ /* 0x000fc6000000000e */
[----:B------:R-:W4:Y:S01]  /*04b0*/  LDG.E.U8.CONSTANT R14, desc[UR8][R4.64+0x9] ;  /* 0x00000908040e7981 */ /* 0x000f22000c1e9100 */
[----:B------:R-:W-:-:S03]  /*04c0*/  PRMT R28, R26, 0x5410, R25 ;  /* 0x000054101a1c7816 */ /* 0x000fc60000000019 */
[----:B------:R-:W4:Y:S04]  /*04d0*/  LDG.E.U8.CONSTANT R15, desc[UR8][R4.64+0xf] ;  /* 0x00000f08040f7981 */ /* 0x000f28000c1e9100 */
[----:B------:R-:W4:Y:S04]  /*04e0*/  LDG.E.U8.CONSTANT R13, desc[UR8][R4.64+0xd] ;  /* 0x00000d08040d7981 */ /* 0x000f28000c1e9100 */
[----:B------:R-:W4:Y:S04]  /*04f0*/  LDG.E.U8.CONSTANT R24, desc[UR8][R2.64+0x8] ;  /* 0x0000080802187981 */ /* 0x000f28000c1e9100 */
[----:B------:R-:W4:Y:S04]  /*0500*/  LDG.E.U8.CONSTANT R25, desc[UR8][R2.64+0x7] ;  /* 0x0000070802197981 */ /* 0x000f28000c1e9100 */
[----:B------:R-:W4:Y:S04]  /*0510*/  LDG.E.U8.CONSTANT R11, desc[UR8][R2.64+0x6] ;  /* 0x00000608020b7981 */ /* 0x000f28000c1e9100 */
[----:B------:R0:W4:Y:S01]  /*0520*/  LDG.E.U8.CONSTANT R26, desc[UR8][R2.64+0x5] ;  /* 0x00000508021a7981 */ /* 0x000122000c1e9100 */
[----:B------:R-:W-:Y:S01]  /*0530*/  UIADD3 UR7, UPT, UPT, UR7, 0x10, URZ ;  /* 0x0000001007077890 */ /* 0x000fe2000fffe0ff */
[----:B------:R-:W-:-:S03]  /*0540*/  IDP.4A.S8.S8 R10, R28, R27, R10 ;  /* 0x0000001b1c0a7226 */ /* 0x000fc6000000060a */
[----:B------:R-:W-:Y:S01]  /*0550*/  UISETP.NE.AND UP1, UPT, UR7, URZ, UPT ;  /* 0x000000ff0700728c */ /* 0x000fe2000bf25270 */
[----:B0-----:R-:W-:Y:S01]  /*0560*/  IADD3 R2, P0, PT, R2, 0x10, RZ ;  /* 0x0000001002027810 */ /* 0x001fe20007f1e0ff */
[----:B------:R-:W-:-:S04]  /*0570*/  VIADD R8, R8, 0x10 ;  /* 0x0000001008087836 */ /* 0x000fc80000000000 */
[----:B------:R-:W-:Y:S01]  /*0580*/  IMAD.X R3, RZ, RZ, R3, P0 ;  /* 0x000000ffff037224 */ /* 0x000fe200000e0603 */
[----:B---3--:R-:W-:Y:S02]  /*0590*/  PRMT R21, R21, 0x3340, R18 ;  /* 0x0000334015157816 */ /* 0x008fe40000000012 */
[----:B--2---:R-:W-:-:S04]  /*05a0*/  PRMT R20, R23, 0x3340, R20 ;  /* 0x0000334017147816 */ /* 0x004fc80000000014 */
[----:B------:R-:W-:Y:S02]  /*05b0*/  PRMT R21, R20, 0x5410, R21 ;  /* 0x0000541014157816 */ /* 0x000fe40000000015 */
[----:B-----5:R-:W-:Y:S02]  /*05c0*/  PRMT R12, R19, 0x3340, R12 ;  /* 0x00003340130c7816 */ /* 0x020fe4000000000c */
[----:B----4-:R-:W-:Y:S02]  /*05d0*/  PRMT R17, R17, 0x3340, R14 ;  /* 0x0000334011117816 */ /* 0x010fe4000000000e */
[----:B------:R-:W-:Y:S02]  /*05e0*/  PRMT R15, R16, 0x3340, R15 ;  /* 0x00003340100f7816 */ /* 0x000fe4000000000f */
[----:B------:R-:W-:Y:S02]  /*05f0*/  PRMT R12, R17, 0x5410, R12 ;  /* 0x00005410110c7816 */ /* 0x000fe4000000000c */
[----:B------:R-:W-:-:S03]  /*0600*/  PRMT R22, R22, 0x3340, R13 ;  /* 0x0000334016167816 */ /* 0x000fc6000000000d */
[----:B------:R-:W-:Y:S01]  /*0610*/  IDP.4A.S8.S8 R10, R12, R21, R10 ;  /* 0x000000150c0a7226 */ /* 0x000fe2000000060a */
[----:B------:R-:W-:Y:S02]  /*0620*/  PRMT R15, R22, 0x5410, R15 ;  /* 0x00005410160f7816 */ /* 0x000fe4000000000f */
[----:B------:R-:W-:Y:S02]  /*0630*/  PRMT R24, R25, 0x3340, R24 ;  /* 0x0000334019187816 */ /* 0x000fe40000000018 */
[----:B------:R-:W-:-:S04]  /*0640*/  PRMT R11, R26, 0x3340, R11 ;  /* 0x000033401a0b7816 */ /* 0x000fc8000000000b */
[----:B------:R-:W-:-:S05]  /*0650*/  PRMT R11, R11, 0x5410, R24 ;  /* 0x000054100b0b7816 */ /* 0x000fca0000000018 */
[----:B------:R-:W-:Y:S01]  /*0660*/  IDP.4A.S8.S8 R10, R15, R11, R10 ;  /* 0x0000000b0f0a7226 */ /* 0x000fe2000000060a */
[----:B------:R-:W-:Y:S06]  /*0670*/  BRA.U UP1, `(.L_x_7) ;  /* 0xfffffff901f07547 */ /* 0x000fec000b83ffff */
.L_x_6:
[----:B------:R-:W-:Y:S05]  /*0680*/  BRA.U !UP0, `(.L_x_8) ;  /* 0x0000000508887547 */ /* 0x000fea000b800000 */
[----:B------:R-:W-:Y:S02]  /*0690*/  UISETP.GE.U32.AND UP0, UPT, UR6, 0x8, UPT ;  /* 0x000000080600788c */ /* 0x000fe4000bf06070 */
[----:B------:R-:W-:-:S04]  /*06a0*/  ULOP3.LUT UR7, UR5, 0x7, URZ, 0xc0, !UPT ;  /* 0x0000000705077892 */ /* 0x000fc8000f8ec0ff */
[----:B------:R-:W-:-:S03]  /*06b0*/  UISETP.NE.AND UP1, UPT, UR7, URZ, UPT ;  /* 0x000000ff0700728c */ /* 0x000fc6000bf25270 */
[----:B------:R-:W-:Y:S08]  /*06c0*/  BRA.U !UP0, `(.L_x_9) ;  /* 0x0000000108a47547 */ /* 0x000ff0000b800000 */
[----:B------:R-:W0:Y:S01]  /*06d0*/  LDC.64 R12, c[0x0][0x388] ;  /* 0x0000e200ff0c7b82 */ /* 0x000e220000000a00 */
[----:B------:R-:W-:Y:S02]  /*06e0*/  VIADD R3, R6, UR4 ;  /* 0x0000000406037c36 */ /* 0x000fe40008000000 */
[----:B------:R-:W-:-:S05]  /*06f0*/  VIADD R5, R9, UR4 ;  /* 0x0000000409057c36 */ /* 0x000fca0008000000 */
[----:B------:R-:W1:Y:S01]  /*0700*/  LDC.64 R14, c[0x0][0x380] ;  /* 0x0000e000ff0e7b82 */ /* 0x000e620000000a00 */
[----:B0-----:R-:W-:-:S04]  /*0710*/  IADD3 R12, P1, PT, R3, R12, RZ ;  /* 0x0000000c030c7210 */ /* 0x001fc80007f3e0ff */
[----:B------:R-:W-:Y:S02]  /*0720*/  LEA.HI.X.SX32 R13, R3, R13, 0x1, P1 ;  /* 0x0000000d030d7211 */ /* 0x000fe400008f0eff */
[----:B-1----:R-:W-:-:S03]  /*0730*/  IADD3 R2, P2, P3, R14, UR4, R9 ;  /* 0x000000040e027c10 */ /* 0x002fc6000fb5e009 */
[----:B------:R-:W2:Y:S01]  /*0740*/  LDG.E.U8.CONSTANT R18, desc[UR8][R12.64+0x4] ;  /* 0x000004080c127981 */ /* 0x000ea2000c1e9100 */
[----:B------:R-:W-:Y:S02]  /*0750*/  IADD3 R4, P0, PT, R5, R14, RZ ;  /* 0x0000000e05047210 */ /* 0x000fe40007f1e0ff */
[----:B------:R-:W-:Y:S01]  /*0760*/  IADD3.X R3, PT, PT, RZ, R15, RZ, P2, P3 ;  /* 0x0000000fff037210 */ /* 0x000fe200017e64ff */
[----:B------:R-:W2:Y:S02]  /*0770*/  LDG.E.U8.CONSTANT R19, desc[UR8][R12.64+0x3] ;  /* 0x000003080c137981 */ /* 0x000ea4000c1e9100 */
[----:B------:R-:W-:Y:S02]  /*0780*/  IMAD.X R5, RZ, RZ, R15, P0 ;  /* 0x000000ffff057224 */ /* 0x000fe400000e060f */
        /* <DEDUP_REMOVED lines=14> */
[----:B------:R-:W-:Y:S01]  /*0870*/  UIADD3 UR4, UPT, UPT, UR4, 0x8, URZ ;  /* 0x0000000804047890 */ /* 0x000fe2000fffe0ff */
[----:B--2---:R-:W-:-:S02]  /*0880*/  PRMT R18, R19, 0x3340, R18 ;  /* 0x0000334013127816 */ /* 0x004fc40000000012 */
[----:B---3--:R-:W-:-:S04]  /*0890*/  PRMT R21, R21, 0x3340, R20 ;  /* 0x0000334015157816 */ /* 0x008fc80000000014 */
[----:B------:R-:W-:Y:S02]  /*08a0*/  PRMT R21, R21, 0x5410, R18 ;  /* 0x0000541015157816 */ /* 0x000fe40000000012 */
[----:B----4-:R-:W-:Y:S02]  /*08b0*/  PRMT R22, R23, 0x3340, R22 ;  /* 0x0000334017167816 */ /* 0x010fe40000000016 */
[----:B-----5:R-:W-:-:S04]  /*08c0*/  PRMT R25, R25, 0x3340, R24 ;  /* 0x0000334019197816 */ /* 0x020fc80000000018 */
[----:B------:R-:W-:Y:S02]  /*08d0*/  PRMT R22, R25, 0x5410, R22 ;  /* 0x0000541019167816 */ /* 0x000fe40000000016 */
[----:B------:R-:W-:-:S03]  /*08e0*/  PRMT R15, R16, 0x3340, R15 ;  /* 0x00003340100f7816 */ /* 0x000fc6000000000f */
[----:B------:R-:W-:Y:S01]  /*08f0*/  IDP.4A.S8.S8 R10, R21, R22, R10 ;  /* 0x00000016150a7226 */ /* 0x000fe2000000060a */
[----:B------:R-:W-:-:S04]  /*0900*/  PRMT R8, R11, 0x3340, R8 ;  /* 0x000033400b087816 */ /* 0x000fc80000000008 */
[----:B------:R-:W-:Y:S02]  /*0910*/  PRMT R15, R8, 0x5410, R15 ;  /* 0x00005410080f7816 */ /* 0x000fe4000000000f */
[----:B------:R-:W-:Y:S02]  /*0920*/  PRMT R4, R17, 0x3340, R4 ;  /* 0x0000334011047816 */ /* 0x000fe40000000004 */
[----:B------:R-:W-:-:S04]  /*0930*/  PRMT R27, R27, 0x3340, R14 ;  /* 0x000033401b1b7816 */ /* 0x000fc8000000000e */
[----:B------:R-:W-:-:S05]  /*0940*/  PRMT R4, R27, 0x5410, R4 ;  /* 0x000054101b047816 */ /* 0x000fca0000000004 */
[----:B------:R-:W-:-:S07]  /*0950*/  IDP.4A.S8.S8 R10, R15, R4, R10 ;  /* 0x000000040f0a7226 */ /* 0x000fce000000060a */
.L_x_9:
        /* <DEDUP_REMOVED lines=11> */
[----:B-1----:R-:W-:-:S03]  /*0a10*/  IADD3 R12, P0, PT, R13, R4, RZ ;  /* 0x000000040d0c7210 */ /* 0x002fc60007f1e0ff */
[----:B------:R-:W2:Y:S01]  /*0a20*/  LDG.E.U8.CONSTANT R8, desc[UR8][R2.64] ;  /* 0x0000000802087981 */ /* 0x000ea2000c1e9100 */
[----:B------:R-:W-:Y:S01]  /*0a30*/  IADD3 R4, P2, P3, R4, UR4, R9 ;  /* 0x0000000404047c10 */ /* 0x000fe2000fb5e009 */
[----:B------:R-:W-:-:S03]  /*0a40*/  IMAD.X R13, RZ, RZ, R5, P0 ;  /* 0x000000ffff0d7224 */ /* 0x000fc600000e0605 */
[----:B------:R-:W-:Y:S01]  /*0a50*/  IADD3.X R5, PT, PT, RZ, R5, RZ, P2, P3 ;  /* 0x00000005ff057210 */ /* 0x000fe200017e64ff */
[----:B------:R-:W2:Y:S04]  /*0a60*/  LDG.E.U8.CONSTANT R11, desc[UR8][R2.64+0x3] ;  /* 0x00000308020b7981 */ /* 0x000ea8000c1e9100 */
[----:B------:R-:W3:Y:S04]  /*0a70*/  LDG.E.U8.CONSTANT R14, desc[UR8][R2.64+0x2] ;  /* 0x00000208020e7981 */ /* 0x000ee8000c1e9100 */
[----:B------:R-:W3:Y:S04]  /*0a80*/  LDG.E.U8.CONSTANT R15, desc[UR8][R2.64+0x1] ;  /* 0x00000108020f7981 */ /* 0x000ee8000c1e9100 */
[----:B------:R-:W4:Y:S04]  /*0a90*/  LDG.E.U8.CONSTANT R12, desc[UR8][R12.64] ;  /* 0x000000080c0c7981 */ /* 0x000f28000c1e9100 */
[----:B------:R-:W4:Y:S04]  /*0aa0*/  LDG.E.U8.CONSTANT R17, desc[UR8][R4.64+0x3] ;  /* 0x0000030804117981 */ /* 0x000f28000c1e9100 */
        /* <DEDUP_REMOVED lines=8> */
[----:B------:R-:W-:-:S05]  /*0b30*/  PRMT R14, R19, 0x5410, R14 ;  /* 0x00005410130e7816 */ /* 0x000fca000000000e */
[----:B------:R-:W-:-:S07]  /*0b40*/  IDP.4A.S8.S8 R10, R11, R14, R10 ;  /* 0x0000000e0b0a7226 */ /* 0x000fce000000060a */
.L_x_10:
[----:B------:R-:W-:Y:S05]  /*0b50*/  BRA.U !UP1, `(.L_x_8) ;  /* 0x0000000109547547 */ /* 0x000fea000b800000 */
[----:B------:R-:W0:Y:S01]  /*0b60*/  LDCU.64 UR6, c[0x0][0x380] ;  /* 0x00007000ff0677ac */ /* 0x000e220008000a00 */
[----:B------:R-:W-:Y:S02]  /*0b70*/  VIADD R9, R9, UR4 ;  /* 0x0000000409097c36 */ /* 0x000fe40008000000 */
[----:B------:R-:W-:Y:S01]  /*0b80*/  VIADD R6, R6, UR4 ;  /* 0x0000000406067c36 */ /* 0x000fe20008000000 */
[----:B------:R-:W1:Y:S01]  /*0b90*/  LDCU.64 UR12, c[0x0][0x388] ;  /* 0x00007100ff0c77ac */ /* 0x000e620008000a00 */
[----:B------:R-:W-:Y:S01]  /*0ba0*/  UIADD3 UR5, UPT, UPT, -UR5, URZ, URZ ;  /* 0x000000ff05057290 */ /* 0x000fe2000fffe1ff */
[----:B0-----:R-:W-:-:S05]  /*0bb0*/  IADD3 R11, P0, PT, R9, UR6, RZ ;  /* 0x00000006090b7c10 */ /* 0x001fca000ff1e0ff */
[----:B-1----:R-:W-:-:S08]  /*0bc0*/  IMAD.X R3, RZ, RZ, UR7, P0 ;  /* 0x00000007ff037e24 */ /* 0x002fd000080e06ff */
.L_x_11:
[----:B------:R-:W-:Y:S01]  /*0bd0*/  IADD3 R4, P0, PT, R6, UR12, RZ ;  /* 0x0000000c06047c10 */ /* 0x000fe2000ff1e0ff */
[----:B------:R-:W-:-:S03]  /*0be0*/  IMAD.MOV.U32 R2, RZ, RZ, R11 ;  /* 0x000000ffff027224 */ /* 0x000fc600078e000b */
[----:B------:R-:W-:-:S03]  /*0bf0*/  LEA.HI.X.SX32 R5, R6, UR13, 0x1, P0 ;  /* 0x0000000d06057c11 */ /* 0x000fc600080f0eff */
[----:B------:R0:W2:Y:S04]  /*0c00*/  LDG.E.U8.CONSTANT R2, desc[UR8][R2.64] ;  /* 0x0000000802027981 */ /* 0x0000a8000c1e9100 */
[----:B------:R-:W3:Y:S01]  /*0c10*/  LDG.E.U8.CONSTANT R4, desc[UR8][R4.64] ;  /* 0x0000000804047981 */ /* 0x000ee2000c1e9100 */
[----:B------:R-:W-:Y:S01]  /*0c20*/  UIADD3 UR5, UPT, UPT, UR5, 0x1, URZ ;  /* 0x0000000105057890 */ /* 0x000fe2000fffe0ff */
[----:B------:R-:W-:Y:S01]  /*0c30*/  IADD3 R11, P0, PT, R11, 0x1, RZ ;  /* 0x000000010b0b7810 */ /* 0x000fe20007f1e0ff */
[----:B------:R-:W-:Y:S02]  /*0c40*/  VIADD R6, R6, 0x1 ;  /* 0x0000000106067836 */ /* 0x000fe40000000000 */
[----:B------:R-:W-:Y:S02]  /*0c50*/  UISETP.NE.AND UP0, UPT, UR5, URZ, UPT ;  /* 0x000000ff0500728c */ /* 0x000fe4000bf05270 */
[----:B0-----:R-:W-:Y:S01]  /*0c60*/  IMAD.X R3, RZ, RZ, R3, P0 ;  /* 0x000000ffff037224 */ /* 0x001fe200000e0603 */
[----:B--2---:R-:W-:-:S02]  /*0c70*/  PRMT R9, R2, 0x8880, RZ ;  /* 0x0000888002097816 */ /* 0x004fc400000000ff */
[----:B---3--:R-:W-:-:S05]  /*0c80*/  PRMT R8, R4, 0x8880, RZ ;  /* 0x0000888004087816 */ /* 0x008fca00000000ff */
[----:B------:R-:W-:Y:S01]  /*0c90*/  IMAD R10, R9, R8, R10 ;  /* 0x00000008090a7224 */ /* 0x000fe200078e020a */
[----:B------:R-:W-:Y:S06]  /*0ca0*/  BRA.U UP0, `(.L_x_11) ;  /* 0xfffffffd00c87547 */ /* 0x000fec000b83ffff */
.L_x_8:
[----:B------:R-:W-:-:S07]  /*0cb0*/  I2FP.F32.S32 R10, R10 ;  /* 0x0000000a000a7245 */ /* 0x000fce0000201400 */
.L_x_5:
[----:B------:R-:W0:Y:S01]  /*0cc0*/  LDCU.U8 UR4, c[0x0][0x3b4] ;  /* 0x00007680ff0477ac */ /* 0x000e220008000000 */
[----:B------:R-:W1:Y:S01]  /*0cd0*/  LDC.64 R8, c[0x0][0x390] ;  /* 0x0000e400ff087b82 */ /* 0x000e620000000a00 */
[----:B0-----:R-:W-:-:S06]  /*0ce0*/  UPRMT UR4, UR4, 0x8880, URZ ;  /* 0x0000888004047896 */ /* 0x001fcc00080000ff */
[----:B------:R-:W-:-:S05]  /*0cf0*/  ISETP.NE.AND P0, PT, RZ, UR4, PT ;  /* 0x00000004ff007c0c */ /* 0x000fca000bf05270 */
[----:B------:R-:W0:Y:S08]  /*0d00*/  LDCU UR4, c[0x0][0x398] ;  /* 0x00007300ff0477ac */ /* 0x000e300008000800 */
[----:B------:R-:W2:Y:S02]  /*0d10*/  @P0 LDC.64 R2, c[0x0][0x3a0] ;  /* 0x0000e800ff020b82 */ /* 0x000ea40000000a00 */
[----:B--2---:R-:W-:-:S05]  /*0d20*/  @P0 IMAD.WIDE R2, R0, 0x4, R2 ;  /* 0x0000000400020825 */ /* 0x004fca00078e0202 */
[----:B------:R-:W0:Y:S01]  /*0d30*/  @P0 LDG.E.CONSTANT R6, desc[UR8][R2.64] ;  /* 0x0000000802060981 */ /* 0x000e22000c1e9900 */
[----:B------:R-:W2:Y:S03]  /*0d40*/  @!P0 LDC.64 R4, c[0x0][0x3a0] ;  /* 0x0000e800ff048b82 */ /* 0x000ea60000000a00 */
[----:B--2---:R-:W0:Y:S01]  /*0d50*/  @!P0 LDG.E.CONSTANT R6, desc[UR8][R4.64] ;  /* 0x0000000804068981 */ /* 0x004e22000c1e9900 */
[----:B------:R-:W-:Y:S02]  /*0d60*/  IMAD R7, R7, UR10, R0 ;  /* 0x0000000a07077c24 */ /* 0x000fe4000f8e0200 */
[----:B0-----:R-:W-:Y:S02]  /*0d70*/  FMUL R11, R6, UR4 ;  /* 0x00000004060b7c20 */ /* 0x001fe40008400000 */
[----:B-1----:R-:W-:-:S04]  /*0d80*/  IMAD.WIDE R6, R7, 0x4, R8 ;  /* 0x0000000407067825 */ /* 0x002fc800078e0208 */
[----:B------:R-:W-:-:S05]  /*0d90*/  FMUL R11, R11, R10 ;  /* 0x0000000a0b0b7220 */ /* 0x000fca0000400000 */
[----:B------:R-:W-:Y:S01]  /*0da0*/  STG.E desc[UR8][R6.64], R11 ;  /* 0x0000000b06007986 */ /* 0x000fe2000c101908 */
[----:B------:R-:W-:Y:S05]  /*0db0*/  EXIT ;  /* 0x000000000000794d */ /* 0x000fea0003800000 */
.L_x_12:
        /* <DEDUP_REMOVED lines=12> */
.L_x_15:


//--------------------- .nv.shared.reserved.0     --------------------------
	.section	.nv.shared.reserved.0,"aw",@nobits
	.weak		__nv_reservedSMEM_offset_0_alias
	.size		__nv_reservedSMEM_offset_0_alias, 0, 64
	.other		__nv_reservedSMEM_offset_0_alias,@"STO_CUDA_RESERVED_SHARED STV_DEFAULT"
__nv_reservedSMEM_offset_0_alias:
	.zero		0
	.zero		64


//--------------------- .nv.constant0._Z15mmq_dp4a_kernelPK10Q8_0_BlockPKaPfPKffiiii --------------------------
	.section	.nv.constant0._Z15mmq_dp4a_kernelPK10Q8_0_BlockPKaPfPKffiiii,"a",@progbits
	.sectionflags	@""
	.align	4
.nv.constant0._Z15mmq_dp4a_kernelPK10Q8_0_BlockPKaPfPKffiiii:
	.zero		948


//--------------------- .nv.constant0._Z29convert_to_q8_0_blocks_kernelPKaP10Q8_0_Blockii --------------------------
	.section	.nv.constant0._Z29convert_to_q8_0_blocks_kernelPKaP10Q8_0_Blockii,"a",@progbits
	.sectionflags	@""
	.align	4
.nv.constant0._Z29convert_to_q8_0_blocks_kernelPKaP10Q8_0_Blockii:
	.zero		920


//--------------------- .nv.constant0._Z25baseline_w8a8_gemm_kernelPKaS0_PffPKfiiib --------------------------
	.section	.nv.constant0._Z25baseline_w8a8_gemm_kernelPKaS0_PffPKfiiib,"a",@progbits
	.sectionflags	@""
	.align	4
.nv.constant0._Z25baseline_w8a8_gemm_kernelPKaS0_PffPKfiiib:
	.zero		949


//--------------------- SYMBOLS --------------------------

	.type		.nv.reservedSmem.offset0,@object
	.size		.nv.reservedSmem.offset0,0x4
